	.target	sm_100a

	.elftype	@"ET_EXEC"


//--------------------- .note.nv.tkinfo           --------------------------
	.section	.note.nv.tkinfo,"",@"SHT_NOTE"
	.sectionflags	@"SHF_NOTE_NV_TKINFO"
	.tkinfo
        /*0018*/ 	.word	0x00000002
        /*0030*/ 	.string	""
        /*0030*/ 	.string	"ptxas"
        /*0030*/ 	.string	"Cuda compilation tools, release 13.0, V13.0.88"
        /*0030*/ 	.string	"Build cuda_13.0.r13.0/compiler.36424714_0"
        /*0030*/ 	.string	"-arch sm_100a -m 64 "



//--------------------- .note.nv.cuinfo           --------------------------
	.section	.note.nv.cuinfo,"",@"SHT_NOTE"
	.sectionflags	@"SHF_NOTE_NV_CUINFO"
        /*0018*/ 	.short	0x0002
        /*001a*/ 	.short	0x0064
        /*001c*/ 	.short	0x0082
	.zero		2


//--------------------- .nv.info                  --------------------------
	.section	.nv.info,"",@"SHT_CUDA_INFO"
	.align	4


	//----- nvinfo : EIATTR_REGCOUNT
	.align		4
        /*0000*/ 	.byte	0x04, 0x2f
        /*0002*/ 	.short	(.L_19 - .L_18)
	.align		4
.L_18:
        /*0004*/ 	.word	index@(_ZN7cutlass13device_kernelINS_4conv6kernel13ConvUniversalINS1_16ConvProblemShapeILNS1_8OperatorE2ELi3EEENS1_10collective14CollectiveConvINS1_47MainloopSm100TmaUmmaWarpSpecializedImplicitGemmILS5_2ELi26ELi3ELi1ELi2EN4cute5tupleIJNSA_1CILi2EEENSC_ILi1EEESE_EEEEENSB_IJNSC_ILi128EEENSB_IJSH_EEENSB_IJNSC_ILi64EEEEEEEEENS_12float_e4m3_tESM_NSA_8TiledMMAINSA_8MMA_AtomIJNSA_10MMA_TraitsINSA_25SM100_MMA_F8F6F4_2x1SM_SSEJSM_SM_fSH_SH_NSA_17integral_constantINSA_4UMMA5MajorELST_1EEESU_NSR_INSS_7ScaleInELSV_0EEESW_EEEEEENSA_6LayoutINSB_IJSE_SE_SE_EEENSB_IJNSC_ILi0EEES11_S11_EEEEENSB_IJNSA_10UnderscoreES14_S14_EEEEENS7_6detail27Sm100ImplicitGemmTileTraitsINSA_18SM100_TMA_2SM_LOADENSA_14ComposedLayoutINSA_7SwizzleILi2ELi4ELi3EEENSA_18smem_ptr_flag_bitsILi8EEENSZ_INSB_IJSJ_NSC_ILi8EEEEEENSB_IJSE_SJ_EEEEEEEvEENS18_INSA_25SM100_TMA_2SM_LOAD_IM2COLES1J_vEEEENS_8epilogue10collective18CollectiveEpilogueINS1O_23Sm100TmaWarpSpecializedILi2ELi2ELi32ELb0ELb0EEEJNSB_IJSJ_SI_SK_EEENSB_IJNSZ_ISJ_SE_EENSZ_INSB_IJNSC_ILi32EEESD_EEES1H_EEEEESM_NSB_IJlNSB_IJSE_lllEEES11_EEESM_S20_NS1O_6fusion15FusionCallbacksIS1S_NS21_17LinearCombinationISM_fSM_fLNS_15FloatRoundStyleE2EEES1T_S1Y_JEEENSA_5SM1004TMEM4LOAD26SM100_TMEM_LOAD_32dp32b32xENSA_13SM90_TMA_LOADENS1A_INS1B_ILi1ELi4ELi3EEES1E_NSZ_INSB_IJS1F_S1V_EEENSB_IJS1V_SE_EEEEEEENSA_39AutoVectorizingCopyWithAssumedAlignmentILi128EEENSA_14SM90_TMA_STOREES2G_S2I_S2I_EEEvvEEEEvNT_6ParamsE)
        /*0008*/ 	.word	0x00000076


	//----- nvinfo : EIATTR_FRAME_SIZE
	.align		4
.L_19:
        /*000c*/ 	.byte	0x04, 0x11
        /*000e*/ 	.short	(.L_21 - .L_20)
	.align		4
.L_20:
        /*0010*/ 	.word	index@($__internal_2_$__cuda_sm10x_tcgen05_guardrail_trap_unallocated_columns_being_dealloced)
        /*0014*/ 	.word	0x00000008


	//----- nvinfo : EIATTR_FRAME_SIZE
	.align		4
.L_21:
        /*0018*/ 	.byte	0x04, 0x11
        /*001a*/ 	.short	(.L_23 - .L_22)
	.align		4
.L_22:
        /*001c*/ 	.word	index@($__internal_1_$__cuda_sm10x_tcgen05_guardrail_trap_phase_invalid_during_alloc)
        /*0020*/ 	.word	0x00000008


	//----- nvinfo : EIATTR_FRAME_SIZE
	.align		4
.L_23:
        /*0024*/ 	.byte	0x04, 0x11
        /*0026*/ 	.short	(.L_25 - .L_24)
	.align		4
.L_24:
        /*0028*/ 	.word	index@($__internal_0_$__cuda_sm10x_tcgen05_guardrail_trap_col_being_dealloced_not_returned_by_alloc)
        /*002c*/ 	.word	0x00000008


	//----- nvinfo : EIATTR_FRAME_SIZE
	.align		4
.L_25:
        /*0030*/ 	.byte	0x04, 0x11
        /*0032*/ 	.short	(.L_27 - .L_26)
	.align		4
.L_26:
        /*0034*/ 	.word	index@(_ZN7cutlass13device_kernelINS_4conv6kernel13ConvUniversalINS1_16ConvProblemShapeILNS1_8OperatorE2ELi3EEENS1_10collective14CollectiveConvINS1_47MainloopSm100TmaUmmaWarpSpecializedImplicitGemmILS5_2ELi26ELi3ELi1ELi2EN4cute5tupleIJNSA_1CILi2EEENSC_ILi1EEESE_EEEEENSB_IJNSC_ILi128EEENSB_IJSH_EEENSB_IJNSC_ILi64EEEEEEEEENS_12float_e4m3_tESM_NSA_8TiledMMAINSA_8MMA_AtomIJNSA_10MMA_TraitsINSA_25SM100_MMA_F8F6F4_2x1SM_SSEJSM_SM_fSH_SH_NSA_17integral_constantINSA_4UMMA5MajorELST_1EEESU_NSR_INSS_7ScaleInELSV_0EEESW_EEEEEENSA_6LayoutINSB_IJSE_SE_SE_EEENSB_IJNSC_ILi0EEES11_S11_EEEEENSB_IJNSA_10UnderscoreES14_S14_EEEEENS7_6detail27Sm100ImplicitGemmTileTraitsINSA_18SM100_TMA_2SM_LOADENSA_14ComposedLayoutINSA_7SwizzleILi2ELi4ELi3EEENSA_18smem_ptr_flag_bitsILi8EEENSZ_INSB_IJSJ_NSC_ILi8EEEEEENSB_IJSE_SJ_EEEEEEEvEENS18_INSA_25SM100_TMA_2SM_LOAD_IM2COLES1J_vEEEENS_8epilogue10collective18CollectiveEpilogueINS1O_23Sm100TmaWarpSpecializedILi2ELi2ELi32ELb0ELb0EEEJNSB_IJSJ_SI_SK_EEENSB_IJNSZ_ISJ_SE_EENSZ_INSB_IJNSC_ILi32EEESD_EEES1H_EEEEESM_NSB_IJlNSB_IJSE_lllEEES11_EEESM_S20_NS1O_6fusion15FusionCallbacksIS1S_NS21_17LinearCombinationISM_fSM_fLNS_15FloatRoundStyleE2EEES1T_S1Y_JEEENSA_5SM1004TMEM4LOAD26SM100_TMEM_LOAD_32dp32b32xENSA_13SM90_TMA_LOADENS1A_INS1B_ILi1ELi4ELi3EEES1E_NSZ_INSB_IJS1F_S1V_EEENSB_IJS1V_SE_EEEEEEENSA_39AutoVectorizingCopyWithAssumedAlignmentILi128EEENSA_14SM90_TMA_STOREES2G_S2I_S2I_EEEvvEEEEvNT_6ParamsE)
        /*0038*/ 	.word	0x00000008


	//----- nvinfo : EIATTR_MIN_STACK_SIZE
	.align		4
.L_27:
        /*003c*/ 	.byte	0x04, 0x12
        /*003e*/ 	.short	(.L_29 - .L_28)
	.align		4
.L_28:
        /*0040*/ 	.word	index@(_ZN7cutlass13device_kernelINS_4conv6kernel13ConvUniversalINS1_16ConvProblemShapeILNS1_8OperatorE2ELi3EEENS1_10collective14CollectiveConvINS1_47MainloopSm100TmaUmmaWarpSpecializedImplicitGemmILS5_2ELi26ELi3ELi1ELi2EN4cute5tupleIJNSA_1CILi2EEENSC_ILi1EEESE_EEEEENSB_IJNSC_ILi128EEENSB_IJSH_EEENSB_IJNSC_ILi64EEEEEEEEENS_12float_e4m3_tESM_NSA_8TiledMMAINSA_8MMA_AtomIJNSA_10MMA_TraitsINSA_25SM100_MMA_F8F6F4_2x1SM_SSEJSM_SM_fSH_SH_NSA_17integral_constantINSA_4UMMA5MajorELST_1EEESU_NSR_INSS_7ScaleInELSV_0EEESW_EEEEEENSA_6LayoutINSB_IJSE_SE_SE_EEENSB_IJNSC_ILi0EEES11_S11_EEEEENSB_IJNSA_10UnderscoreES14_S14_EEEEENS7_6detail27Sm100ImplicitGemmTileTraitsINSA_18SM100_TMA_2SM_LOADENSA_14ComposedLayoutINSA_7SwizzleILi2ELi4ELi3EEENSA_18smem_ptr_flag_bitsILi8EEENSZ_INSB_IJSJ_NSC_ILi8EEEEEENSB_IJSE_SJ_EEEEEEEvEENS18_INSA_25SM100_TMA_2SM_LOAD_IM2COLES1J_vEEEENS_8epilogue10collective18CollectiveEpilogueINS1O_23Sm100TmaWarpSpecializedILi2ELi2ELi32ELb0ELb0EEEJNSB_IJSJ_SI_SK_EEENSB_IJNSZ_ISJ_SE_EENSZ_INSB_IJNSC_ILi32EEESD_EEES1H_EEEEESM_NSB_IJlNSB_IJSE_lllEEES11_EEESM_S20_NS1O_6fusion15FusionCallbacksIS1S_NS21_17LinearCombinationISM_fSM_fLNS_15FloatRoundStyleE2EEES1T_S1Y_JEEENSA_5SM1004TMEM4LOAD26SM100_TMEM_LOAD_32dp32b32xENSA_13SM90_TMA_LOADENS1A_INS1B_ILi1ELi4ELi3EEES1E_NSZ_INSB_IJS1F_S1V_EEENSB_IJS1V_SE_EEEEEEENSA_39AutoVectorizingCopyWithAssumedAlignmentILi128EEENSA_14SM90_TMA_STOREES2G_S2I_S2I_EEEvvEEEEvNT_6ParamsE)
        /*0044*/ 	.word	0x00000008
.L_29:


//--------------------- .nv.compat                --------------------------
	.section	.nv.compat,"",@"SHT_CUDA_COMPAT_INFO"
	.align	4
        /*0000*/ 	.byte	0x02, 0x09, 0x01, 0x00, 0x02, 0x02, 0x02, 0x00, 0x02, 0x05, 0x05, 0x00, 0x03, 0x07, 0x01, 0x01
        /*0010*/ 	.byte	0x02, 0x03, 0x01, 0x00, 0x02, 0x06, 0x01, 0x00, 0x04, 0x0b, 0x08, 0x00, 0x09, 0x00, 0x00, 0x00
        /*0020*/ 	.byte	0x00, 0x00, 0x00, 0x00


//--------------------- .nv.info._ZN7cutlass13device_kernelINS_4conv6kernel13ConvUniversalINS1_16ConvProblemShapeILNS1_8OperatorE2ELi3EEENS1_10collective14CollectiveConvINS1_47MainloopSm100TmaUmmaWarpSpecializedImplicitGemmILS5_2ELi26ELi3ELi1ELi2EN4cute5tupleIJNSA_1CILi2EEENSC_ILi1EEESE_EEEEENSB_IJNSC_ILi128EEENSB_IJSH_EEENSB_IJNSC_ILi64EEEEEEEEENS_12float_e4m3_tESM_NSA_8TiledMMAINSA_8MMA_AtomIJNSA_10MMA_TraitsINSA_25SM100_MMA_F8F6F4_2x1SM_SSEJSM_SM_fSH_SH_NSA_17integral_constantINSA_4UMMA5MajorELST_1EEESU_NSR_INSS_7ScaleInELSV_0EEESW_EEEEEENSA_6LayoutINSB_IJSE_SE_SE_EEENSB_IJNSC_ILi0EEES11_S11_EEEEENSB_IJNSA_10UnderscoreES14_S14_EEEEENS7_6detail27Sm100ImplicitGemmTileTraitsINSA_18SM100_TMA_2SM_LOADENSA_14ComposedLayoutINSA_7SwizzleILi2ELi4ELi3EEENSA_18smem_ptr_flag_bitsILi8EEENSZ_INSB_IJSJ_NSC_ILi8EEEEEENSB_IJSE_SJ_EEEEEEEvEENS18_INSA_25SM100_TMA_2SM_LOAD_IM2COLES1J_vEEEENS_8epilogue10collective18CollectiveEpilogueINS1O_23Sm100TmaWarpSpecializedILi2ELi2ELi32ELb0ELb0EEEJNSB_IJSJ_SI_SK_EEENSB_IJNSZ_ISJ_SE_EENSZ_INSB_IJNSC_ILi32EEESD_EEES1H_EEEEESM_NSB_IJlNSB_IJSE_lllEEES11_EEESM_S20_NS1O_6fusion15FusionCallbacksIS1S_NS21_17LinearCombinationISM_fSM_fLNS_15FloatRoundStyleE2EEES1T_S1Y_JEEENSA_5SM1004TMEM4LOAD26SM100_TMEM_LOAD_32dp32b32xENSA_13SM90_TMA_LOADENS1A_INS1B_ILi1ELi4ELi3EEES1E_NSZ_INSB_IJS1F_S1V_EEENSB_IJS1V_SE_EEEEEEENSA_39AutoVectorizingCopyWithAssumedAlignmentILi128EEENSA_14SM90_TMA_STOREES2G_S2I_S2I_EEEvvEEEEvNT_6ParamsE --------------------------
	.section	.nv.info._ZN7cutlass13device_kernelINS_4conv6kernel13ConvUniversalINS1_16ConvProblemShapeILNS1_8OperatorE2ELi3EEENS1_10collective14CollectiveConvINS1_47MainloopSm100TmaUmmaWarpSpecializedImplicitGemmILS5_2ELi26ELi3ELi1ELi2EN4cute5tupleIJNSA_1CILi2EEENSC_ILi1EEESE_EEEEENSB_IJNSC_ILi128EEENSB_IJSH_EEENSB_IJNSC_ILi64EEEEEEEEENS_12float_e4m3_tESM_NSA_8TiledMMAINSA_8MMA_AtomIJNSA_10MMA_TraitsINSA_25SM100_MMA_F8F6F4_2x1SM_SSEJSM_SM_fSH_SH_NSA_17integral_constantINSA_4UMMA5MajorELST_1EEESU_NSR_INSS_7ScaleInELSV_0EEESW_EEEEEENSA_6LayoutINSB_IJSE_SE_SE_EEENSB_IJNSC_ILi0EEES11_S11_EEEEENSB_IJNSA_10UnderscoreES14_S14_EEEEENS7_6detail27Sm100ImplicitGemmTileTraitsINSA_18SM100_TMA_2SM_LOADENSA_14ComposedLayoutINSA_7SwizzleILi2ELi4ELi3EEENSA_18smem_ptr_flag_bitsILi8EEENSZ_INSB_IJSJ_NSC_ILi8EEEEEENSB_IJSE_SJ_EEEEEEEvEENS18_INSA_25SM100_TMA_2SM_LOAD_IM2COLES1J_vEEEENS_8epilogue10collective18CollectiveEpilogueINS1O_23Sm100TmaWarpSpecializedILi2ELi2ELi32ELb0ELb0EEEJNSB_IJSJ_SI_SK_EEENSB_IJNSZ_ISJ_SE_EENSZ_INSB_IJNSC_ILi32EEESD_EEES1H_EEEEESM_NSB_IJlNSB_IJSE_lllEEES11_EEESM_S20_NS1O_6fusion15FusionCallbacksIS1S_NS21_17LinearCombinationISM_fSM_fLNS_15FloatRoundStyleE2EEES1T_S1Y_JEEENSA_5SM1004TMEM4LOAD26SM100_TMEM_LOAD_32dp32b32xENSA_13SM90_TMA_LOADENS1A_INS1B_ILi1ELi4ELi3EEES1E_NSZ_INSB_IJS1F_S1V_EEENSB_IJS1V_SE_EEEEEEENSA_39AutoVectorizingCopyWithAssumedAlignmentILi128EEENSA_14SM90_TMA_STOREES2G_S2I_S2I_EEEvvEEEEvNT_6ParamsE,"",@"SHT_CUDA_INFO"
	.sectionflags	@""
	.align	4


	//----- nvinfo : EIATTR_CUDA_API_VERSION
	.align		4
        /*0000*/ 	.byte	0x04, 0x37
        /*0002*/ 	.short	(.L_31 - .L_30)
.L_30:
        /*0004*/ 	.word	0x00000082


	//----- nvinfo : EIATTR_KPARAM_INFO
	.align		4
.L_31:
        /*0008*/ 	.byte	0x04, 0x17
        /*000a*/ 	.short	(.L_33 - .L_32)
.L_32:
        /*000c*/ 	.word	0x00000000
        /*0010*/ 	.short	0x0000
        /*0012*/ 	.short	0x0000
        /*0014*/ 	.byte	0x00, 0xf0, 0x01, 0x24


	//----- nvinfo : EIATTR_AT_ENTRY_FRAGMENTS
	.align		4
.L_33:
        /*0018*/ 	.byte	0x04, 0x4f
        /*001a*/ 	.short	(.L_35 - .L_34)


	//   ....[0]....
.L_34:
        /*001c*/ 	.word	0x00000007


	//----- nvinfo : EIATTR_RESERVED_SMEM_USED
	.align		4
.L_35:
        /*0020*/ 	.byte	0x01, 0x41
	.zero		2


	//----- nvinfo : EIATTR_SPARSE_MMA_MASK
	.align		4
        /*0024*/ 	.byte	0x03, 0x50
        /*0026*/ 	.short	0x0000


	//----- nvinfo : EIATTR_TCGEN05_2CTA_USED
	.align		4
        /*0028*/ 	.byte	0x01, 0x52
	.zero		2


	//----- nvinfo : EIATTR_MAXREG_COUNT
	.align		4
        /*002c*/ 	.byte	0x03, 0x1b
        /*002e*/ 	.short	0x00ff


	//----- nvinfo : EIATTR_NUM_BARRIERS
	.align		4
        /*0030*/ 	.byte	0x02, 0x4c
        /*0032*/ 	.byte	0x07
	.zero		1


	//----- nvinfo : EIATTR_EXTERNS
	.align		4
        /*0034*/ 	.byte	0x04, 0x0f
        /*0036*/ 	.short	(.L_37 - .L_36)


	//   ....[0]....
	.align		4
.L_36:
        /*0038*/ 	.word	index@(__assertfail)


	//----- nvinfo : EIATTR_MERCURY_ISA_VERSION
	.align		4
.L_37:
        /*003c*/ 	.byte	0x03, 0x5f
        /*003e*/ 	.short	0x0101


	//----- nvinfo : EIATTR_INT_WARP_WIDE_INSTR_OFFSETS
	.align		4
        /*0040*/ 	.byte	0x04, 0x31
        /*0042*/ 	.short	(.L_39 - .L_38)


	//   ....[0]....
.L_38:
        /*0044*/ 	.word	0x00000ea0


	//   ....[1]....
        /*0048*/ 	.word	0x00000f40


	//   ....[2]....
        /*004c*/ 	.word	0x000056e0


	//   ....[3]....
        /*0050*/ 	.word	0x00005700


	//   ....[4]....
        /*0054*/ 	.word	0x00005730


	//   ....[5]....
        /*0058*/ 	.word	0x00006940


	//   ....[6]....
        /*005c*/ 	.word	0x000069f0


	//   ....[7]....
        /*0060*/ 	.word	0x00006a90


	//   ....[8]....
        /*0064*/ 	.word	0x00006b50


	//   ....[9]....
        /*0068*/ 	.word	0x00006c50


	//   ....[10]....
        /*006c*/ 	.word	0x00006cf0


	//----- nvinfo : EIATTR_COOP_GROUP_MASK_REGIDS
	.align		4
.L_39:
        /*0070*/ 	.byte	0x04, 0x29
        /*0072*/ 	.short	(.L_41 - .L_40)


	//   ....[0]....
.L_40:
        /*0074*/ 	.word	0xffffffff


	//   ....[1]....
        /*0078*/ 	.word	0xffffffff


	//   ....[2]....
        /*007c*/ 	.word	0xffffffff


	//   ....[3]....
        /*0080*/ 	.word	0xffffffff


	//   ....[4]....
        /*0084*/ 	.word	0xffffffff


	//   ....[5]....
        /*0088*/ 	.word	0xffffffff


	//   ....[6]....
        /*008c*/ 	.word	0xffffffff


	//   ....[7]....
        /*0090*/ 	.word	0xffffffff


	//   ....[8]....
        /*0094*/ 	.word	0xffffffff


	//   ....[9]....
        /*0098*/ 	.word	0xffffffff


	//   ....[10]....
        /*009c*/ 	.word	0xffffffff


	//   ....[11]....
        /*00a0*/ 	.word	0xffffffff


	//   ....[12]....
        /*00a4*/ 	.word	0xffffffff


	//----- nvinfo : EIATTR_COOP_GROUP_INSTR_OFFSETS
	.align		4
.L_41:
        /*00a8*/ 	.byte	0x04, 0x28
        /*00aa*/ 	.short	(.L_43 - .L_42)


	//   ....[0]....
.L_42:
        /*00ac*/ 	.word	0x000000d0


	//   ....[1]....
        /*00b0*/ 	.word	0x00000540


	//   ....[2]....
        /*00b4*/ 	.word	0x000009c0


	//   ....[3]....
        /*00b8*/ 	.word	0x00000b10


	//   ....[4]....
        /*00bc*/ 	.word	0x00000c00


	//   ....[5]....
        /*00c0*/ 	.word	0x00000d40


	//   ....[6]....
        /*00c4*/ 	.word	0x00000fc0


	//   ....[7]....
        /*00c8*/ 	.word	0x00002d00


	//   ....[8]....
        /*00cc*/ 	.word	0x000046d0


	//   ....[9]....
        /*00d0*/ 	.word	0x00004ba0


	//   ....[10]....
        /*00d4*/ 	.word	0x00004bd0


	//   ....[11]....
        /*00d8*/ 	.word	0x00005600


	//   ....[12]....
        /*00dc*/ 	.word	0x00005800


	//----- nvinfo : EIATTR_VRC_CTA_INIT_COUNT
	.align		4
.L_43:
        /*00e0*/ 	.byte	0x02, 0x4a
        /*00e2*/ 	.byte	0x80
	.zero		1


	//----- nvinfo : EIATTR_SYSCALL_OFFSETS
	.align		4
        /*00e4*/ 	.byte	0x04, 0x46
        /*00e6*/ 	.short	(.L_45 - .L_44)


	//   ....[0]....
.L_44:
        /*00e8*/ 	.word	0x00007e90


	//   ....[1]....
        /*00ec*/ 	.word	0x00007fd0


	//   ....[2]....
        /*00f0*/ 	.word	0x00008830


	//   ....[3]....
        /*00f4*/ 	.word	0x00009630


	//----- nvinfo : EIATTR_MBARRIER_INSTR_OFFSETS
	.align		4
.L_45:
        /*00f8*/ 	.byte	0x04, 0x39
        /*00fa*/ 	.short	(.L_47 - .L_46)


	//   ....[0]....
.L_46:
        /*00fc*/ 	.word	0x00000660
        /*0100*/ 	.word	0x000000ff
        /*0104*/ 	.word	0x00000000
        /*0108*/ 	.short	0x0100
        /*010a*/ 	.byte	0x04
	.zero		1


	//   ....[1]....
        /*010c*/ 	.word	0x00000670
        /*0110*/ 	.word	0x000000ff
        /*0114*/ 	.word	0x000000d0
        /*0118*/ 	.short	0x0100
        /*011a*/ 	.byte	0x04
	.zero		1


	//   ....[2]....
        /*011c*/ 	.word	0x00000680
        /*0120*/ 	.word	0x000000ff
        /*0124*/ 	.word	0x00000008
        /*0128*/ 	.short	0x0100
        /*012a*/ 	.byte	0x04
	.zero		1


	//   ....[3]....
        /*012c*/ 	.word	0x00000690
        /*0130*/ 	.word	0x000000ff
        /*0134*/ 	.word	0x000000d8
        /*0138*/ 	.short	0x0100
        /*013a*/ 	.byte	0x04
	.zero		1


	//   ....[4]....
        /*013c*/ 	.word	0x000006a0
        /*0140*/ 	.word	0x000000ff
        /*0144*/ 	.word	0x00000010
        /*0148*/ 	.short	0x0100
        /*014a*/ 	.byte	0x04
	.zero		1


	//   ....[5]....
        /*014c*/ 	.word	0x000006b0
        /*0150*/ 	.word	0x000000ff
        /*0154*/ 	.word	0x000000e0
        /*0158*/ 	.short	0x0100
        /*015a*/ 	.byte	0x04
	.zero		1


	//   ....[6]....
        /*015c*/ 	.word	0x000006c0
        /*0160*/ 	.word	0x000000ff
        /*0164*/ 	.word	0x00000018
        /*0168*/ 	.short	0x0100
        /*016a*/ 	.byte	0x04
	.zero		1


	//   ....[7]....
        /*016c*/ 	.word	0x000006d0
        /*0170*/ 	.word	0x000000ff
        /*0174*/ 	.word	0x000000e8
        /*0178*/ 	.short	0x0100
        /*017a*/ 	.byte	0x04
	.zero		1


	//   ....[8]....
        /*017c*/ 	.word	0x000006e0
        /*0180*/ 	.word	0x000000ff
        /*0184*/ 	.word	0x00000020
        /*0188*/ 	.short	0x0100
        /*018a*/ 	.byte	0x04
	.zero		1


	//   ....[9]....
        /*018c*/ 	.word	0x000006f0
        /*0190*/ 	.word	0x000000ff
        /*0194*/ 	.word	0x000000f0
        /*0198*/ 	.short	0x0100
        /*019a*/ 	.byte	0x04
	.zero		1


	//   ....[10]....
        /*019c*/ 	.word	0x00000700
        /*01a0*/ 	.word	0x000000ff
        /*01a4*/ 	.word	0x00000028
        /*01a8*/ 	.short	0x0100
        /*01aa*/ 	.byte	0x04
	.zero		1


	//   ....[11]....
        /*01ac*/ 	.word	0x00000710
        /*01b0*/ 	.word	0x000000ff
        /*01b4*/ 	.word	0x000000f8
        /*01b8*/ 	.short	0x0100
        /*01ba*/ 	.byte	0x04
	.zero		1


	//   ....[12]....
        /*01bc*/ 	.word	0x00000720
        /*01c0*/ 	.word	0x000000ff
        /*01c4*/ 	.word	0x00000030
        /*01c8*/ 	.short	0x0100
        /*01ca*/ 	.byte	0x04
	.zero		1


	//   ....[13]....
        /*01cc*/ 	.word	0x00000730
        /*01d0*/ 	.word	0x000000ff
        /*01d4*/ 	.word	0x00000100
        /*01d8*/ 	.short	0x0100
        /*01da*/ 	.byte	0x04
	.zero		1


	//   ....[14]....
        /*01dc*/ 	.word	0x00000740
        /*01e0*/ 	.word	0x000000ff
        /*01e4*/ 	.word	0x00000038
        /*01e8*/ 	.short	0x0100
        /*01ea*/ 	.byte	0x04
	.zero		1


	//   ....[15]....
        /*01ec*/ 	.word	0x00000750
        /*01f0*/ 	.word	0x000000ff
        /*01f4*/ 	.word	0x00000108
        /*01f8*/ 	.short	0x0100
        /*01fa*/ 	.byte	0x04
	.zero		1


	//   ....[16]....
        /*01fc*/ 	.word	0x00000760
        /*0200*/ 	.word	0x000000ff
        /*0204*/ 	.word	0x00000040
        /*0208*/ 	.short	0x0100
        /*020a*/ 	.byte	0x04
	.zero		1


	//   ....[17]....
        /*020c*/ 	.word	0x00000770
        /*0210*/ 	.word	0x000000ff
        /*0214*/ 	.word	0x00000110
        /*0218*/ 	.short	0x0100
        /*021a*/ 	.byte	0x04
	.zero		1


	//   ....[18]....
        /*021c*/ 	.word	0x00000780
        /*0220*/ 	.word	0x000000ff
        /*0224*/ 	.word	0x00000048
        /*0228*/ 	.short	0x0100
        /*022a*/ 	.byte	0x04
	.zero		1


	//   ....[19]....
        /*022c*/ 	.word	0x00000790
        /*0230*/ 	.word	0x000000ff
        /*0234*/ 	.word	0x00000118
        /*0238*/ 	.short	0x0100
        /*023a*/ 	.byte	0x04
	.zero		1


	//   ....[20]....
        /*023c*/ 	.word	0x000007a0
        /*0240*/ 	.word	0x000000ff
        /*0244*/ 	.word	0x00000050
        /*0248*/ 	.short	0x0100
        /*024a*/ 	.byte	0x04
	.zero		1


	//   ....[21]....
        /*024c*/ 	.word	0x000007b0
        /*0250*/ 	.word	0x000000ff
        /*0254*/ 	.word	0x00000120
        /*0258*/ 	.short	0x0100
        /*025a*/ 	.byte	0x04
	.zero		1


	//   ....[22]....
        /*025c*/ 	.word	0x000007c0
        /*0260*/ 	.word	0x000000ff
        /*0264*/ 	.word	0x00000058
        /*0268*/ 	.short	0x0100
        /*026a*/ 	.byte	0x04
	.zero		1


	//   ....[23]....
        /*026c*/ 	.word	0x000007d0
        /*0270*/ 	.word	0x000000ff
        /*0274*/ 	.word	0x00000128
        /*0278*/ 	.short	0x0100
        /*027a*/ 	.byte	0x04
	.zero		1


	//   ....[24]....
        /*027c*/ 	.word	0x000007e0
        /*0280*/ 	.word	0x000000ff
        /*0284*/ 	.word	0x00000060
        /*0288*/ 	.short	0x0100
        /*028a*/ 	.byte	0x04
	.zero		1


	//   ....[25]....
        /*028c*/ 	.word	0x000007f0
        /*0290*/ 	.word	0x000000ff
        /*0294*/ 	.word	0x00000130
        /*0298*/ 	.short	0x0100
        /*029a*/ 	.byte	0x04
	.zero		1


	//   ....[26]....
        /*029c*/ 	.word	0x00000800
        /*02a0*/ 	.word	0x000000ff
        /*02a4*/ 	.word	0x00000068
        /*02a8*/ 	.short	0x0100
        /*02aa*/ 	.byte	0x04
	.zero		1


	//   ....[27]....
        /*02ac*/ 	.word	0x00000810
        /*02b0*/ 	.word	0x000000ff
        /*02b4*/ 	.word	0x00000138
        /*02b8*/ 	.short	0x0100
        /*02ba*/ 	.byte	0x04
	.zero		1


	//   ....[28]....
        /*02bc*/ 	.word	0x00000820
        /*02c0*/ 	.word	0x000000ff
        /*02c4*/ 	.word	0x00000070
        /*02c8*/ 	.short	0x0100
        /*02ca*/ 	.byte	0x04
	.zero		1


	//   ....[29]....
        /*02cc*/ 	.word	0x00000830
        /*02d0*/ 	.word	0x000000ff
        /*02d4*/ 	.word	0x00000140
        /*02d8*/ 	.short	0x0100
        /*02da*/ 	.byte	0x04
	.zero		1


	//   ....[30]....
        /*02dc*/ 	.word	0x00000840
        /*02e0*/ 	.word	0x000000ff
        /*02e4*/ 	.word	0x00000078
        /*02e8*/ 	.short	0x0100
        /*02ea*/ 	.byte	0x04
	.zero		1


	//   ....[31]....
        /*02ec*/ 	.word	0x00000850
        /*02f0*/ 	.word	0x000000ff
        /*02f4*/ 	.word	0x00000148
        /*02f8*/ 	.short	0x0100
        /*02fa*/ 	.byte	0x04
	.zero		1


	//   ....[32]....
        /*02fc*/ 	.word	0x00000860
        /*0300*/ 	.word	0x000000ff
        /*0304*/ 	.word	0x00000080
        /*0308*/ 	.short	0x0100
        /*030a*/ 	.byte	0x04
	.zero		1


	//   ....[33]....
        /*030c*/ 	.word	0x00000870
        /*0310*/ 	.word	0x000000ff
        /*0314*/ 	.word	0x00000150
        /*0318*/ 	.short	0x0100
        /*031a*/ 	.byte	0x04
	.zero		1


	//   ....[34]....
        /*031c*/ 	.word	0x00000880
        /*0320*/ 	.word	0x000000ff
        /*0324*/ 	.word	0x00000088
        /*0328*/ 	.short	0x0100
        /*032a*/ 	.byte	0x04
	.zero		1


	//   ....[35]....
        /*032c*/ 	.word	0x00000890
        /*0330*/ 	.word	0x000000ff
        /*0334*/ 	.word	0x00000158
        /*0338*/ 	.short	0x0100
        /*033a*/ 	.byte	0x04
	.zero		1


	//   ....[36]....
        /*033c*/ 	.word	0x000008a0
        /*0340*/ 	.word	0x000000ff
        /*0344*/ 	.word	0x00000090
        /*0348*/ 	.short	0x0100
        /*034a*/ 	.byte	0x04
	.zero		1


	//   ....[37]....
        /*034c*/ 	.word	0x000008b0
        /*0350*/ 	.word	0x000000ff
        /*0354*/ 	.word	0x00000160
        /*0358*/ 	.short	0x0100
        /*035a*/ 	.byte	0x04
	.zero		1


	//   ....[38]....
        /*035c*/ 	.word	0x000008c0
        /*0360*/ 	.word	0x000000ff
        /*0364*/ 	.word	0x00000098
        /*0368*/ 	.short	0x0100
        /*036a*/ 	.byte	0x04
	.zero		1


	//   ....[39]....
        /*036c*/ 	.word	0x000008d0
        /*0370*/ 	.word	0x000000ff
        /*0374*/ 	.word	0x00000168
        /*0378*/ 	.short	0x0100
        /*037a*/ 	.byte	0x04
	.zero		1


	//   ....[40]....
        /*037c*/ 	.word	0x000008e0
        /*0380*/ 	.word	0x000000ff
        /*0384*/ 	.word	0x000000a0
        /*0388*/ 	.short	0x0100
        /*038a*/ 	.byte	0x04
	.zero		1


	//   ....[41]....
        /*038c*/ 	.word	0x000008f0
        /*0390*/ 	.word	0x000000ff
        /*0394*/ 	.word	0x00000170
        /*0398*/ 	.short	0x0100
        /*039a*/ 	.byte	0x04
	.zero		1


	//   ....[42]....
        /*039c*/ 	.word	0x00000900
        /*03a0*/ 	.word	0x000000ff
        /*03a4*/ 	.word	0x000000a8
        /*03a8*/ 	.short	0x0100
        /*03aa*/ 	.byte	0x04
	.zero		1


	//   ....[43]....
        /*03ac*/ 	.word	0x00000910
        /*03b0*/ 	.word	0x000000ff
        /*03b4*/ 	.word	0x00000178
        /*03b8*/ 	.short	0x0100
        /*03ba*/ 	.byte	0x04
	.zero		1


	//   ....[44]....
        /*03bc*/ 	.word	0x00000920
        /*03c0*/ 	.word	0x000000ff
        /*03c4*/ 	.word	0x000000b0
        /*03c8*/ 	.short	0x0100
        /*03ca*/ 	.byte	0x04
	.zero		1


	//   ....[45]....
        /*03cc*/ 	.word	0x00000930
        /*03d0*/ 	.word	0x000000ff
        /*03d4*/ 	.word	0x00000180
        /*03d8*/ 	.short	0x0100
        /*03da*/ 	.byte	0x04
	.zero		1


	//   ....[46]....
        /*03dc*/ 	.word	0x00000940
        /*03e0*/ 	.word	0x000000ff
        /*03e4*/ 	.word	0x000000b8
        /*03e8*/ 	.short	0x0100
        /*03ea*/ 	.byte	0x04
	.zero		1


	//   ....[47]....
        /*03ec*/ 	.word	0x00000950
        /*03f0*/ 	.word	0x000000ff
        /*03f4*/ 	.word	0x00000188
        /*03f8*/ 	.short	0x0100
        /*03fa*/ 	.byte	0x04
	.zero		1


	//   ....[48]....
        /*03fc*/ 	.word	0x00000960
        /*0400*/ 	.word	0x000000ff
        /*0404*/ 	.word	0x000000c0
        /*0408*/ 	.short	0x0100
        /*040a*/ 	.byte	0x04
	.zero		1


	//   ....[49]....
        /*040c*/ 	.word	0x00000970
        /*0410*/ 	.word	0x000000ff
        /*0414*/ 	.word	0x00000190
        /*0418*/ 	.short	0x0100
        /*041a*/ 	.byte	0x04
	.zero		1


	//   ....[50]....
        /*041c*/ 	.word	0x00000980
        /*0420*/ 	.word	0x000000ff
        /*0424*/ 	.word	0x000000c8
        /*0428*/ 	.short	0x0100
        /*042a*/ 	.byte	0x04
	.zero		1


	//   ....[51]....
        /*042c*/ 	.word	0x00000990
        /*0430*/ 	.word	0x000000ff
        /*0434*/ 	.word	0x00000198
        /*0438*/ 	.short	0x0100
        /*043a*/ 	.byte	0x04
	.zero		1


	//   ....[52]....
        /*043c*/ 	.word	0x00000ac0
        /*0440*/ 	.word	0x000000ff
        /*0444*/ 	.word	0x000001a0
        /*0448*/ 	.short	0x0100
        /*044a*/ 	.byte	0x04
	.zero		1


	//   ....[53]....
        /*044c*/ 	.word	0x00000ad0
        /*0450*/ 	.word	0x000000ff
        /*0454*/ 	.word	0x000001b0
        /*0458*/ 	.short	0x0100
        /*045a*/ 	.byte	0x04
	.zero		1


	//   ....[54]....
        /*045c*/ 	.word	0x00000ae0
        /*0460*/ 	.word	0x000000ff
        /*0464*/ 	.word	0x000001a8
        /*0468*/ 	.short	0x0100
        /*046a*/ 	.byte	0x04
	.zero		1


	//   ....[55]....
        /*046c*/ 	.word	0x00000af0
        /*0470*/ 	.word	0x000000ff
        /*0474*/ 	.word	0x000001b8
        /*0478*/ 	.short	0x0100
        /*047a*/ 	.byte	0x04
	.zero		1


	//   ....[56]....
        /*047c*/ 	.word	0x00000bd0
        /*0480*/ 	.word	0x000000ff
        /*0484*/ 	.word	0x000001c0
        /*0488*/ 	.short	0x0100
        /*048a*/ 	.byte	0x04
	.zero		1


	//   ....[57]....
        /*048c*/ 	.word	0x00000be0
        /*0490*/ 	.word	0x000000ff
        /*0494*/ 	.word	0x000001c8
        /*0498*/ 	.short	0x0100
        /*049a*/ 	.byte	0x04
	.zero		1


	//   ....[58]....
        /*049c*/ 	.word	0x00000d10
        /*04a0*/ 	.word	0x000000ff
        /*04a4*/ 	.word	0x000001d0
        /*04a8*/ 	.short	0x0100
        /*04aa*/ 	.byte	0x06
	.zero		1


	//   ....[59]....
        /*04ac*/ 	.word	0x00000d20
        /*04b0*/ 	.word	0x000000ff
        /*04b4*/ 	.word	0x000001d8
        /*04b8*/ 	.short	0x0100
        /*04ba*/ 	.byte	0x06
	.zero		1


	//   ....[60]....
        /*04bc*/ 	.word	0x00000e50
        /*04c0*/ 	.word	0x000000ff
        /*04c4*/ 	.word	0x000001e0
        /*04c8*/ 	.short	0x0100
        /*04ca*/ 	.byte	0x04
	.zero		1


	//   ....[61]....
        /*04cc*/ 	.word	0x00000e60
        /*04d0*/ 	.word	0x000000ff
        /*04d4*/ 	.word	0x000001f0
        /*04d8*/ 	.short	0x0100
        /*04da*/ 	.byte	0x04
	.zero		1


	//   ....[62]....
        /*04dc*/ 	.word	0x00000e70
        /*04e0*/ 	.word	0x000000ff
        /*04e4*/ 	.word	0x000001e8
        /*04e8*/ 	.short	0x0100
        /*04ea*/ 	.byte	0x04
	.zero		1


	//   ....[63]....
        /*04ec*/ 	.word	0x00000e80
        /*04f0*/ 	.word	0x000000ff
        /*04f4*/ 	.word	0x000001f8
        /*04f8*/ 	.short	0x0100
        /*04fa*/ 	.byte	0x04
	.zero		1


	//   ....[64]....
        /*04fc*/ 	.word	0x00000f80
        /*0500*/ 	.word	0x000000ff
        /*0504*/ 	.word	0x00000200
        /*0508*/ 	.short	0x0100
        /*050a*/ 	.byte	0x06
	.zero		1


	//   ....[65]....
        /*050c*/ 	.word	0x00001f50
        /*0510*/ 	.word	0x000000ff
        /*0514*/ 	.word	0x000000d0
        /*0518*/ 	.short	0x010a
        /*051a*/ 	.byte	0x08
	.zero		1


	//   ....[66]....
        /*051c*/ 	.word	0x000022f0
        /*0520*/ 	.word	0x000000ff
        /*0524*/ 	.word	0x000000d0
        /*0528*/ 	.short	0x010a
        /*052a*/ 	.byte	0x0b
	.zero		1


	//   ....[67]....
        /*052c*/ 	.word	0x000024a0
        /*0530*/ 	.word	0x000000ff
        /*0534*/ 	.word	0x000000d0
        /*0538*/ 	.short	0x010a
        /*053a*/ 	.byte	0x08
	.zero		1


	//   ....[68]....
        /*053c*/ 	.word	0x00002710
        /*0540*/ 	.word	0x000000ff
        /*0544*/ 	.word	0x000001c8
        /*0548*/ 	.short	0x0101
        /*054a*/ 	.byte	0x23
	.zero		1


	//   ....[69]....
        /*054c*/ 	.word	0x00002740
        /*0550*/ 	.word	0x000000ff
        /*0554*/ 	.word	0x000000d0
        /*0558*/ 	.short	0x010a
        /*055a*/ 	.byte	0x04
	.zero		1


	//   ....[70]....
        /*055c*/ 	.word	0x00002900
        /*0560*/ 	.word	0x000000ff
        /*0564*/ 	.word	0x000000d0
        /*0568*/ 	.short	0x010a
        /*056a*/ 	.byte	0x0b
	.zero		1


	//   ....[71]....
        /*056c*/ 	.word	0x00002ab0
        /*0570*/ 	.word	0x000000ff
        /*0574*/ 	.word	0x000000d0
        /*0578*/ 	.short	0x010a
        /*057a*/ 	.byte	0x08
	.zero		1


	//   ....[72]....
        /*057c*/ 	.word	0x00002d10
        /*0580*/ 	.word	0x000000ff
        /*0584*/ 	.word	0x000001d0
        /*0588*/ 	.short	0x010a
        /*058a*/ 	.byte	0x23
	.zero		1


	//   ....[73]....
        /*058c*/ 	.word	0x00002dd0
        /*0590*/ 	.word	0x000000ff
        /*0594*/ 	.word	0x00000000
        /*0598*/ 	.short	0x0101
        /*059a*/ 	.byte	0x04
	.zero		1


	//   ....[74]....
        /*059c*/ 	.word	0x000033c0
        /*05a0*/ 	.word	0x000000ff
        /*05a4*/ 	.word	0x00000000
        /*05a8*/ 	.short	0x010a
        /*05aa*/ 	.byte	0x04
	.zero		1


	//   ....[75]....
        /*05ac*/ 	.word	0x00003460
        /*05b0*/ 	.word	0x000000ff
        /*05b4*/ 	.word	0x00000000
        /*05b8*/ 	.short	0x010a
        /*05ba*/ 	.byte	0x05
	.zero		1


	//   ....[76]....
        /*05bc*/ 	.word	0x00003500
        /*05c0*/ 	.word	0x000000ff
        /*05c4*/ 	.word	0x00000000
        /*05c8*/ 	.short	0x010a
        /*05ca*/ 	.byte	0x05
	.zero		1


	//   ....[77]....
        /*05cc*/ 	.word	0x000035a0
        /*05d0*/ 	.word	0x000000ff
        /*05d4*/ 	.word	0x00000000
        /*05d8*/ 	.short	0x010a
        /*05da*/ 	.byte	0x05
	.zero		1


	//   ....[78]....
        /*05dc*/ 	.word	0x00003640
        /*05e0*/ 	.word	0x000000ff
        /*05e4*/ 	.word	0x00000000
        /*05e8*/ 	.short	0x010a
        /*05ea*/ 	.byte	0x05
	.zero		1


	//   ....[79]....
        /*05ec*/ 	.word	0x000036e0
        /*05f0*/ 	.word	0x000000ff
        /*05f4*/ 	.word	0x00000000
        /*05f8*/ 	.short	0x010a
        /*05fa*/ 	.byte	0x05
	.zero		1


	//   ....[80]....
        /*05fc*/ 	.word	0x00003780
        /*0600*/ 	.word	0x000000ff
        /*0604*/ 	.word	0x00000000
        /*0608*/ 	.short	0x010a
        /*060a*/ 	.byte	0x05
	.zero		1


	//   ....[81]....
        /*060c*/ 	.word	0x00003820
        /*0610*/ 	.word	0x000000ff
        /*0614*/ 	.word	0x00000000
        /*0618*/ 	.short	0x010a
        /*061a*/ 	.byte	0x05
	.zero		1


	//   ....[82]....
        /*061c*/ 	.word	0x000038c0
        /*0620*/ 	.word	0x000000ff
        /*0624*/ 	.word	0x00000000
        /*0628*/ 	.short	0x010a
        /*062a*/ 	.byte	0x05
	.zero		1


	//   ....[83]....
        /*062c*/ 	.word	0x00003960
        /*0630*/ 	.word	0x000000ff
        /*0634*/ 	.word	0x00000000
        /*0638*/ 	.short	0x010a
        /*063a*/ 	.byte	0x05
	.zero		1


	//   ....[84]....
        /*063c*/ 	.word	0x00003a00
        /*0640*/ 	.word	0x000000ff
        /*0644*/ 	.word	0x00000000
        /*0648*/ 	.short	0x010a
        /*064a*/ 	.byte	0x05
	.zero		1


	//   ....[85]....
        /*064c*/ 	.word	0x00003aa0
        /*0650*/ 	.word	0x000000ff
        /*0654*/ 	.word	0x00000000
        /*0658*/ 	.short	0x010a
        /*065a*/ 	.byte	0x05
	.zero		1


	//   ....[86]....
        /*065c*/ 	.word	0x00003b40
        /*0660*/ 	.word	0x000000ff
        /*0664*/ 	.word	0x00000000
        /*0668*/ 	.short	0x010a
        /*066a*/ 	.byte	0x05
	.zero		1


	//   ....[87]....
        /*066c*/ 	.word	0x00003be0
        /*0670*/ 	.word	0x000000ff
        /*0674*/ 	.word	0x00000000
        /*0678*/ 	.short	0x010a
        /*067a*/ 	.byte	0x05
	.zero		1


	//   ....[88]....
        /*067c*/ 	.word	0x00003c80
        /*0680*/ 	.word	0x000000ff
        /*0684*/ 	.word	0x00000000
        /*0688*/ 	.short	0x010a
        /*068a*/ 	.byte	0x05
	.zero		1


	//   ....[89]....
        /*068c*/ 	.word	0x00003d20
        /*0690*/ 	.word	0x000000ff
        /*0694*/ 	.word	0x00000000
        /*0698*/ 	.short	0x010a
        /*069a*/ 	.byte	0x05
	.zero		1


	//   ....[90]....
        /*069c*/ 	.word	0x00003dc0
        /*06a0*/ 	.word	0x000000ff
        /*06a4*/ 	.word	0x00000000
        /*06a8*/ 	.short	0x010a
        /*06aa*/ 	.byte	0x05
	.zero		1


	//   ....[91]....
        /*06ac*/ 	.word	0x00003e60
        /*06b0*/ 	.word	0x000000ff
        /*06b4*/ 	.word	0x00000000
        /*06b8*/ 	.short	0x010a
        /*06ba*/ 	.byte	0x05
	.zero		1


	//   ....[92]....
        /*06bc*/ 	.word	0x00003f00
        /*06c0*/ 	.word	0x000000ff
        /*06c4*/ 	.word	0x00000000
        /*06c8*/ 	.short	0x010a
        /*06ca*/ 	.byte	0x05
	.zero		1


	//   ....[93]....
        /*06cc*/ 	.word	0x00003fa0
        /*06d0*/ 	.word	0x000000ff
        /*06d4*/ 	.word	0x00000000
        /*06d8*/ 	.short	0x010a
        /*06da*/ 	.byte	0x05
	.zero		1


	//   ....[94]....
        /*06dc*/ 	.word	0x00004040
        /*06e0*/ 	.word	0x000000ff
        /*06e4*/ 	.word	0x00000000
        /*06e8*/ 	.short	0x010a
        /*06ea*/ 	.byte	0x05
	.zero		1


	//   ....[95]....
        /*06ec*/ 	.word	0x000040e0
        /*06f0*/ 	.word	0x000000ff
        /*06f4*/ 	.word	0x00000000
        /*06f8*/ 	.short	0x010a
        /*06fa*/ 	.byte	0x05
	.zero		1


	//   ....[96]....
        /*06fc*/ 	.word	0x00004180
        /*0700*/ 	.word	0x000000ff
        /*0704*/ 	.word	0x00000000
        /*0708*/ 	.short	0x010a
        /*070a*/ 	.byte	0x05
	.zero		1


	//   ....[97]....
        /*070c*/ 	.word	0x00004220
        /*0710*/ 	.word	0x000000ff
        /*0714*/ 	.word	0x00000000
        /*0718*/ 	.short	0x010a
        /*071a*/ 	.byte	0x05
	.zero		1


	//   ....[98]....
        /*071c*/ 	.word	0x000042c0
        /*0720*/ 	.word	0x000000ff
        /*0724*/ 	.word	0x00000000
        /*0728*/ 	.short	0x010a
        /*072a*/ 	.byte	0x05
	.zero		1


	//   ....[99]....
        /*072c*/ 	.word	0x00004370
        /*0730*/ 	.word	0x00000000
        /*0734*/ 	.word	0x00000000
        /*0738*/ 	.short	0x010a
        /*073a*/ 	.byte	0xff
	.zero		1


	//   ....[100]....
        /*073c*/ 	.word	0x000044a0
        /*0740*/ 	.word	0x000000ff
        /*0744*/ 	.word	0x000001d8
        /*0748*/ 	.short	0x010a
        /*074a*/ 	.byte	0x04
	.zero		1


	//   ....[101]....
        /*074c*/ 	.word	0x00004540
        /*0750*/ 	.word	0x000000ff
        /*0754*/ 	.word	0x000001d0
        /*0758*/ 	.short	0x010a
        /*075a*/ 	.byte	0x04
	.zero		1


	//   ....[102]....
        /*075c*/ 	.word	0x000045e0
        /*0760*/ 	.word	0x000000ff
        /*0764*/ 	.word	0x00000000
        /*0768*/ 	.short	0x0101
        /*076a*/ 	.byte	0x05
	.zero		1


	//   ....[103]....
        /*076c*/ 	.word	0x00004620
        /*0770*/ 	.word	0x000000ff
        /*0774*/ 	.word	0x000001d8
        /*0778*/ 	.short	0x0106
        /*077a*/ 	.byte	0x04
	.zero		1


	//   ....[104]....
        /*077c*/ 	.word	0x00004660
        /*0780*/ 	.word	0x00000000
        /*0784*/ 	.word	0x000001d8
        /*0788*/ 	.short	0x010a
        /*078a*/ 	.byte	0xff
	.zero		1


	//   ....[105]....
        /*078c*/ 	.word	0x000048a0
        /*0790*/ 	.word	0x000000ff
        /*0794*/ 	.word	0x00000008
        /*0798*/ 	.short	0x010a
        /*079a*/ 	.byte	0x05
	.zero		1


	//   ....[106]....
        /*079c*/ 	.word	0x000048c0
        /*07a0*/ 	.word	0x000000ff
        /*07a4*/ 	.word	0x00000008
        /*07a8*/ 	.short	0x010a
        /*07aa*/ 	.byte	0x05
	.zero		1


	//   ....[107]....
        /*07ac*/ 	.word	0x00004a50
        /*07b0*/ 	.word	0x000000ff
        /*07b4*/ 	.word	0x00000008
        /*07b8*/ 	.short	0x010a
        /*07ba*/ 	.byte	0x05
	.zero		1


	//   ....[108]....
        /*07bc*/ 	.word	0x00004a70
        /*07c0*/ 	.word	0x000000ff
        /*07c4*/ 	.word	0x00000008
        /*07c8*/ 	.short	0x010a
        /*07ca*/ 	.byte	0x05
	.zero		1


	//   ....[109]....
        /*07cc*/ 	.word	0x00004b30
        /*07d0*/ 	.word	0x000000ff
        /*07d4*/ 	.word	0x00000000
        /*07d8*/ 	.short	0x0101
        /*07da*/ 	.byte	0x04
	.zero		1


	//   ....[110]....
        /*07dc*/ 	.word	0x00004e40
        /*07e0*/ 	.word	0x000000ff
        /*07e4*/ 	.word	0x000001d0
        /*07e8*/ 	.short	0x010a
        /*07ea*/ 	.byte	0x12
	.zero		1


	//   ....[111]....
        /*07ec*/ 	.word	0x00004ee0
        /*07f0*/ 	.word	0x000000ff
        /*07f4*/ 	.word	0x00000000
        /*07f8*/ 	.short	0x0101
        /*07fa*/ 	.byte	0x1d
	.zero		1


	//   ....[112]....
        /*07fc*/ 	.word	0x00004f20
        /*0800*/ 	.word	0x000000ff
        /*0804*/ 	.word	0x000001f0
        /*0808*/ 	.short	0x010a
        /*080a*/ 	.byte	0x17
	.zero		1


	//   ....[113]....
        /*080c*/ 	.word	0x00005000
        /*0810*/ 	.word	0x000000ff
        /*0814*/ 	.word	0x00000000
        /*0818*/ 	.short	0x010a
        /*081a*/ 	.byte	0x04
	.zero		1


	//   ....[114]....
        /*081c*/ 	.word	0x00005060
        /*0820*/ 	.word	0x000000ff
        /*0824*/ 	.word	0x00000000
        /*0828*/ 	.short	0x010a
        /*082a*/ 	.byte	0x0a
	.zero		1


	//   ....[115]....
        /*082c*/ 	.word	0x00005190
        /*0830*/ 	.word	0x000000ff
        /*0834*/ 	.word	0x00000000
        /*0838*/ 	.short	0x010a
        /*083a*/ 	.byte	0x04
	.zero		1


	//   ....[116]....
        /*083c*/ 	.word	0x000053f0
        /*0840*/ 	.word	0x000000ff
        /*0844*/ 	.word	0x00000000
        /*0848*/ 	.short	0x010a
        /*084a*/ 	.byte	0x04
	.zero		1


	//   ....[117]....
        /*084c*/ 	.word	0x00005490
        /*0850*/ 	.word	0x00000000
        /*0854*/ 	.word	0x00000000
        /*0858*/ 	.short	0x010a
        /*085a*/ 	.byte	0xff
	.zero		1


	//   ....[118]....
        /*085c*/ 	.word	0x000054d0
        /*0860*/ 	.word	0x00000000
        /*0864*/ 	.word	0x00000000
        /*0868*/ 	.short	0x010a
        /*086a*/ 	.byte	0xff
	.zero		1


	//   ....[119]....
        /*086c*/ 	.word	0x00005540
        /*0870*/ 	.word	0x000000ff
        /*0874*/ 	.word	0x00000000
        /*0878*/ 	.short	0x0101
        /*087a*/ 	.byte	0x04
	.zero		1


	//   ....[120]....
        /*087c*/ 	.word	0x00005580
        /*0880*/ 	.word	0x000000ff
        /*0884*/ 	.word	0x00000200
        /*0888*/ 	.short	0x010a
        /*088a*/ 	.byte	0x12
	.zero		1


	//   ....[121]....
        /*088c*/ 	.word	0x000055f0
        /*0890*/ 	.word	0x000000ff
        /*0894*/ 	.word	0x00000000
        /*0898*/ 	.short	0x0101
        /*089a*/ 	.byte	0x04
	.zero		1


	//   ....[122]....
        /*089c*/ 	.word	0x00005d20
        /*08a0*/ 	.word	0x000000ff
        /*08a4*/ 	.word	0x000001d0
        /*08a8*/ 	.short	0x010a
        /*08aa*/ 	.byte	0x1b
	.zero		1


	//   ....[123]....
        /*08ac*/ 	.word	0x00005dc0
        /*08b0*/ 	.word	0x000000ff
        /*08b4*/ 	.word	0x00000000
        /*08b8*/ 	.short	0x0101
        /*08ba*/ 	.byte	0x2e
	.zero		1


	//   ....[124]....
        /*08bc*/ 	.word	0x000062f0
        /*08c0*/ 	.word	0x000000ff
        /*08c4*/ 	.word	0x000001c8
        /*08c8*/ 	.short	0x010a
        /*08ca*/ 	.byte	0x1b
	.zero		1


	//   ....[125]....
        /*08cc*/ 	.word	0x000068e0
        /*08d0*/ 	.word	0x000000ff
        /*08d4*/ 	.word	0x000001b0
        /*08d8*/ 	.short	0x010a
        /*08da*/ 	.byte	0x1b
	.zero		1


	//   ....[126]....
        /*08dc*/ 	.word	0x00006ae0
        /*08e0*/ 	.word	0x000000ff
        /*08e4*/ 	.word	0x000001a0
        /*08e8*/ 	.short	0x010b
        /*08ea*/ 	.byte	0x1b
	.zero		1


	//   ....[127]....
        /*08ec*/ 	.word	0x00006af0
        /*08f0*/ 	.word	0x000000ff
        /*08f4*/ 	.word	0x00000000
        /*08f8*/ 	.short	0x0101
        /*08fa*/ 	.byte	0x31
	.zero		1


	//   ....[128]....
        /*08fc*/ 	.word	0x00006b00
        /*0900*/ 	.word	0x000000ff
        /*0904*/ 	.word	0x000001b8
        /*0908*/ 	.short	0x010a
        /*090a*/ 	.byte	0x1b
	.zero		1


	//   ....[129]....
        /*090c*/ 	.word	0x00006d10
        /*0910*/ 	.word	0x000000ff
        /*0914*/ 	.word	0x000001a8
        /*0918*/ 	.short	0x010b
        /*091a*/ 	.byte	0x1b
	.zero		1


	//   ....[130]....
        /*091c*/ 	.word	0x00006d20
        /*0920*/ 	.word	0x000000ff
        /*0924*/ 	.word	0x00000000
        /*0928*/ 	.short	0x0101
        /*092a*/ 	.byte	0x30
	.zero		1


	//   ....[131]....
        /*092c*/ 	.word	0x00006d70
        /*0930*/ 	.word	0x000000ff
        /*0934*/ 	.word	0x000001b0
        /*0938*/ 	.short	0x010a
        /*093a*/ 	.byte	0x1b
	.zero		1


	//   ....[132]....
        /*093c*/ 	.word	0x00006db0
        /*0940*/ 	.word	0x00000000
        /*0944*/ 	.word	0x000001b8
        /*0948*/ 	.short	0x010a
        /*094a*/ 	.byte	0xff
	.zero		1


	//   ....[133]....
        /*094c*/ 	.word	0x00007120
        /*0950*/ 	.word	0x000000ff
        /*0954*/ 	.word	0x000001d0
        /*0958*/ 	.short	0x010a
        /*095a*/ 	.byte	0x32
	.zero		1


	//   ....[134]....
        /*095c*/ 	.word	0x000071e0
        /*0960*/ 	.word	0x000000ff
        /*0964*/ 	.word	0x00000000
        /*0968*/ 	.short	0x0101
        /*096a*/ 	.byte	0x04
	.zero		1


	//   ....[135]....
        /*096c*/ 	.word	0x000083f0
        /*0970*/ 	.word	0x00000000
        /*0974*/ 	.word	0x000001a0
        /*0978*/ 	.short	0x010a
        /*097a*/ 	.byte	0xff
	.zero		1


	//   ....[136]....
        /*097c*/ 	.word	0x00008430
        /*0980*/ 	.word	0x00000065
        /*0984*/ 	.word	0x000001e0
        /*0988*/ 	.short	0x010a
        /*098a*/ 	.byte	0xff
	.zero		1


	//   ....[137]....
        /*098c*/ 	.word	0x00008570
        /*0990*/ 	.word	0x00000000
        /*0994*/ 	.word	0x000001a0
        /*0998*/ 	.short	0x010a
        /*099a*/ 	.byte	0xff
	.zero		1


	//   ....[138]....
        /*099c*/ 	.word	0x000086a0
        /*09a0*/ 	.word	0x00000002
        /*09a4*/ 	.word	0x00000000
        /*09a8*/ 	.short	0x0101
        /*09aa*/ 	.byte	0xff
	.zero		1


	//   ....[139]....
        /*09ac*/ 	.word	0x00008700
        /*09b0*/ 	.word	0x00000065
        /*09b4*/ 	.word	0x000001e0
        /*09b8*/ 	.short	0x010a
        /*09ba*/ 	.byte	0xff
	.zero		1


	//   ....[140]....
        /*09bc*/ 	.word	0x000092d0
        /*09c0*/ 	.word	0x0000006e
        /*09c4*/ 	.word	0x000001a0
        /*09c8*/ 	.short	0x010a
        /*09ca*/ 	.byte	0xff
	.zero		1


	//   ....[141]....
        /*09cc*/ 	.word	0x000093a0
        /*09d0*/ 	.word	0x0000006e
        /*09d4*/ 	.word	0x000001a0
        /*09d8*/ 	.short	0x010a
        /*09da*/ 	.byte	0xff
	.zero		1


	//   ....[142]....
        /*09dc*/ 	.word	0x000094b0
        /*09e0*/ 	.word	0x00000000
        /*09e4*/ 	.word	0x00000000
        /*09e8*/ 	.short	0x0101
        /*09ea*/ 	.byte	0xff
	.zero		1


	//   ....[143]....
        /*09ec*/ 	.word	0x000097b0
        /*09f0*/ 	.word	0x00000065
        /*09f4*/ 	.word	0x00000000
        /*09f8*/ 	.short	0x0101
        /*09fa*/ 	.byte	0xff
	.zero		1


	//   ....[144]....
        /*09fc*/ 	.word	0x0000a150
        /*0a00*/ 	.word	0x00000000
        /*0a04*/ 	.word	0x000000d0
        /*0a08*/ 	.short	0x010a
        /*0a0a*/ 	.byte	0xff
	.zero		1


	//   ....[145]....
        /*0a0c*/ 	.word	0x0000a1b0
        /*0a10*/ 	.word	0x00000000
        /*0a14*/ 	.word	0x000000d0
        /*0a18*/ 	.short	0x010a
        /*0a1a*/ 	.byte	0xff
	.zero		1


	//   ....[146]....
        /*0a1c*/ 	.word	0x0000a210
        /*0a20*/ 	.word	0x00000000
        /*0a24*/ 	.word	0x000001d0
        /*0a28*/ 	.short	0x010a
        /*0a2a*/ 	.byte	0xff
	.zero		1


	//   ....[147]....
        /*0a2c*/ 	.word	0x0000a270
        /*0a30*/ 	.word	0x00000000
        /*0a34*/ 	.word	0x00000000
        /*0a38*/ 	.short	0x010a
        /*0a3a*/ 	.byte	0xff
	.zero		1


	//   ....[148]....
        /*0a3c*/ 	.word	0x0000a2d0
        /*0a40*/ 	.word	0x00000000
        /*0a44*/ 	.word	0x00000000
        /*0a48*/ 	.short	0x010a
        /*0a4a*/ 	.byte	0xff
	.zero		1


	//   ....[149]....
        /*0a4c*/ 	.word	0x0000a330
        /*0a50*/ 	.word	0x00000000
        /*0a54*/ 	.word	0x00000000
        /*0a58*/ 	.short	0x010a
        /*0a5a*/ 	.byte	0xff
	.zero		1


	//   ....[150]....
        /*0a5c*/ 	.word	0x0000a390
        /*0a60*/ 	.word	0x00000000
        /*0a64*/ 	.word	0x00000000
        /*0a68*/ 	.short	0x010a
        /*0a6a*/ 	.byte	0xff
	.zero		1


	//   ....[151]....
        /*0a6c*/ 	.word	0x0000a3f0
        /*0a70*/ 	.word	0x00000000
        /*0a74*/ 	.word	0x00000000
        /*0a78*/ 	.short	0x010a
        /*0a7a*/ 	.byte	0xff
	.zero		1


	//   ....[152]....
        /*0a7c*/ 	.word	0x0000a450
        /*0a80*/ 	.word	0x00000000
        /*0a84*/ 	.word	0x00000000
        /*0a88*/ 	.short	0x010a
        /*0a8a*/ 	.byte	0xff
	.zero		1


	//   ....[153]....
        /*0a8c*/ 	.word	0x0000a4b0
        /*0a90*/ 	.word	0x00000000
        /*0a94*/ 	.word	0x00000000
        /*0a98*/ 	.short	0x010a
        /*0a9a*/ 	.byte	0xff
	.zero		1


	//   ....[154]....
        /*0a9c*/ 	.word	0x0000a510
        /*0aa0*/ 	.word	0x00000000
        /*0aa4*/ 	.word	0x00000000
        /*0aa8*/ 	.short	0x010a
        /*0aaa*/ 	.byte	0xff
	.zero		1


	//   ....[155]....
        /*0aac*/ 	.word	0x0000a570
        /*0ab0*/ 	.word	0x00000000
        /*0ab4*/ 	.word	0x00000000
        /*0ab8*/ 	.short	0x010a
        /*0aba*/ 	.byte	0xff
	.zero		1


	//   ....[156]....
        /*0abc*/ 	.word	0x0000a5d0
        /*0ac0*/ 	.word	0x00000000
        /*0ac4*/ 	.word	0x00000000
        /*0ac8*/ 	.short	0x010a
        /*0aca*/ 	.byte	0xff
	.zero		1


	//   ....[157]....
        /*0acc*/ 	.word	0x0000a630
        /*0ad0*/ 	.word	0x00000000
        /*0ad4*/ 	.word	0x00000000
        /*0ad8*/ 	.short	0x010a
        /*0ada*/ 	.byte	0xff
	.zero		1


	//   ....[158]....
        /*0adc*/ 	.word	0x0000a690
        /*0ae0*/ 	.word	0x00000000
        /*0ae4*/ 	.word	0x00000000
        /*0ae8*/ 	.short	0x010a
        /*0aea*/ 	.byte	0xff
	.zero		1


	//   ....[159]....
        /*0aec*/ 	.word	0x0000a6f0
        /*0af0*/ 	.word	0x00000000
        /*0af4*/ 	.word	0x00000000
        /*0af8*/ 	.short	0x010a
        /*0afa*/ 	.byte	0xff
	.zero		1


	//   ....[160]....
        /*0afc*/ 	.word	0x0000a750
        /*0b00*/ 	.word	0x00000000
        /*0b04*/ 	.word	0x00000000
        /*0b08*/ 	.short	0x010a
        /*0b0a*/ 	.byte	0xff
	.zero		1


	//   ....[161]....
        /*0b0c*/ 	.word	0x0000a7b0
        /*0b10*/ 	.word	0x00000000
        /*0b14*/ 	.word	0x00000000
        /*0b18*/ 	.short	0x010a
        /*0b1a*/ 	.byte	0xff
	.zero		1


	//   ....[162]....
        /*0b1c*/ 	.word	0x0000a810
        /*0b20*/ 	.word	0x00000000
        /*0b24*/ 	.word	0x00000000
        /*0b28*/ 	.short	0x010a
        /*0b2a*/ 	.byte	0xff
	.zero		1


	//   ....[163]....
        /*0b2c*/ 	.word	0x0000a870
        /*0b30*/ 	.word	0x00000000
        /*0b34*/ 	.word	0x00000000
        /*0b38*/ 	.short	0x010a
        /*0b3a*/ 	.byte	0xff
	.zero		1


	//   ....[164]....
        /*0b3c*/ 	.word	0x0000a8d0
        /*0b40*/ 	.word	0x00000000
        /*0b44*/ 	.word	0x00000000
        /*0b48*/ 	.short	0x010a
        /*0b4a*/ 	.byte	0xff
	.zero		1


	//   ....[165]....
        /*0b4c*/ 	.word	0x0000a930
        /*0b50*/ 	.word	0x00000000
        /*0b54*/ 	.word	0x00000000
        /*0b58*/ 	.short	0x010a
        /*0b5a*/ 	.byte	0xff
	.zero		1


	//   ....[166]....
        /*0b5c*/ 	.word	0x0000a990
        /*0b60*/ 	.word	0x00000000
        /*0b64*/ 	.word	0x00000000
        /*0b68*/ 	.short	0x010a
        /*0b6a*/ 	.byte	0xff
	.zero		1


	//   ....[167]....
        /*0b6c*/ 	.word	0x0000a9f0
        /*0b70*/ 	.word	0x00000000
        /*0b74*/ 	.word	0x00000000
        /*0b78*/ 	.short	0x010a
        /*0b7a*/ 	.byte	0xff
	.zero		1


	//   ....[168]....
        /*0b7c*/ 	.word	0x0000aa50
        /*0b80*/ 	.word	0x00000000
        /*0b84*/ 	.word	0x00000000
        /*0b88*/ 	.short	0x010a
        /*0b8a*/ 	.byte	0xff
	.zero		1


	//   ....[169]....
        /*0b8c*/ 	.word	0x0000aab0
        /*0b90*/ 	.word	0x00000000
        /*0b94*/ 	.word	0x00000000
        /*0b98*/ 	.short	0x010a
        /*0b9a*/ 	.byte	0xff
	.zero		1


	//   ....[170]....
        /*0b9c*/ 	.word	0x0000ab10
        /*0ba0*/ 	.word	0x00000000
        /*0ba4*/ 	.word	0x00000000
        /*0ba8*/ 	.short	0x010a
        /*0baa*/ 	.byte	0xff
	.zero		1


	//   ....[171]....
        /*0bac*/ 	.word	0x0000ab70
        /*0bb0*/ 	.word	0x00000000
        /*0bb4*/ 	.word	0x00000000
        /*0bb8*/ 	.short	0x010a
        /*0bba*/ 	.byte	0xff
	.zero		1


	//   ....[172]....
        /*0bbc*/ 	.word	0x0000abd0
        /*0bc0*/ 	.word	0x00000004
        /*0bc4*/ 	.word	0x000001d8
        /*0bc8*/ 	.short	0x010a
        /*0bca*/ 	.byte	0xff
	.zero		1


	//   ....[173]....
        /*0bcc*/ 	.word	0x0000ac30
        /*0bd0*/ 	.word	0x00000004
        /*0bd4*/ 	.word	0x000001d0
        /*0bd8*/ 	.short	0x010a
        /*0bda*/ 	.byte	0xff
	.zero		1


	//   ....[174]....
        /*0bdc*/ 	.word	0x0000ac90
        /*0be0*/ 	.word	0x00000005
        /*0be4*/ 	.word	0x00000008
        /*0be8*/ 	.short	0x010a
        /*0bea*/ 	.byte	0xff
	.zero		1


	//   ....[175]....
        /*0bec*/ 	.word	0x0000ad70
        /*0bf0*/ 	.word	0x00000003
        /*0bf4*/ 	.word	0x00000008
        /*0bf8*/ 	.short	0x010a
        /*0bfa*/ 	.byte	0xff
	.zero		1


	//   ....[176]....
        /*0bfc*/ 	.word	0x0000add0
        /*0c00*/ 	.word	0x00000004
        /*0c04*/ 	.word	0x000001d0
        /*0c08*/ 	.short	0x010a
        /*0c0a*/ 	.byte	0xff
	.zero		1


	//   ....[177]....
        /*0c0c*/ 	.word	0x0000ae30
        /*0c10*/ 	.word	0x00000004
        /*0c14*/ 	.word	0x000001f0
        /*0c18*/ 	.short	0x010a
        /*0c1a*/ 	.byte	0xff
	.zero		1


	//   ....[178]....
        /*0c1c*/ 	.word	0x0000ae90
        /*0c20*/ 	.word	0x00000004
        /*0c24*/ 	.word	0x00000000
        /*0c28*/ 	.short	0x010a
        /*0c2a*/ 	.byte	0xff
	.zero		1


	//   ....[179]....
        /*0c2c*/ 	.word	0x0000aef0
        /*0c30*/ 	.word	0x00000000
        /*0c34*/ 	.word	0x00000000
        /*0c38*/ 	.short	0x010a
        /*0c3a*/ 	.byte	0xff
	.zero		1


	//   ....[180]....
        /*0c3c*/ 	.word	0x0000af50
        /*0c40*/ 	.word	0x00000000
        /*0c44*/ 	.word	0x00000200
        /*0c48*/ 	.short	0x010a
        /*0c4a*/ 	.byte	0xff
	.zero		1


	//   ....[181]....
        /*0c4c*/ 	.word	0x0000afb0
        /*0c50*/ 	.word	0x00000000
        /*0c54*/ 	.word	0x000001d0
        /*0c58*/ 	.short	0x010a
        /*0c5a*/ 	.byte	0xff
	.zero		1


	//   ....[182]....
        /*0c5c*/ 	.word	0x0000b010
        /*0c60*/ 	.word	0x00000003
        /*0c64*/ 	.word	0x000001c8
        /*0c68*/ 	.short	0x010a
        /*0c6a*/ 	.byte	0xff
	.zero		1


	//   ....[183]....
        /*0c6c*/ 	.word	0x0000b070
        /*0c70*/ 	.word	0x00000000
        /*0c74*/ 	.word	0x000001b0
        /*0c78*/ 	.short	0x010a
        /*0c7a*/ 	.byte	0xff
	.zero		1


	//   ....[184]....
        /*0c7c*/ 	.word	0x0000b0d0
        /*0c80*/ 	.word	0x00000000
        /*0c84*/ 	.word	0x000001b8
        /*0c88*/ 	.short	0x010a
        /*0c8a*/ 	.byte	0xff
	.zero		1


	//   ....[185]....
        /*0c8c*/ 	.word	0x0000b130
        /*0c90*/ 	.word	0x00000000
        /*0c94*/ 	.word	0x000001b0
        /*0c98*/ 	.short	0x010a
        /*0c9a*/ 	.byte	0xff
	.zero		1


	//   ....[186]....
        /*0c9c*/ 	.word	0x0000b190
        /*0ca0*/ 	.word	0x00000000
        /*0ca4*/ 	.word	0x000001d0
        /*0ca8*/ 	.short	0x010a
        /*0caa*/ 	.byte	0xff
	.zero		1


	//   ....[187]....
        /*0cac*/ 	.word	0x0000b1e0
        /*0cb0*/ 	.word	0x00000000
        /*0cb4*/ 	.word	0x000001a0
        /*0cb8*/ 	.short	0x010a
        /*0cba*/ 	.byte	0xff
	.zero		1


	//   ....[188]....
        /*0cbc*/ 	.word	0x0000b230
        /*0cc0*/ 	.word	0x00000065
        /*0cc4*/ 	.word	0x000001e0
        /*0cc8*/ 	.short	0x010a
        /*0cca*/ 	.byte	0xff
	.zero		1


	//   ....[189]....
        /*0ccc*/ 	.word	0x0000b280
        /*0cd0*/ 	.word	0x0000006e
        /*0cd4*/ 	.word	0x000001a0
        /*0cd8*/ 	.short	0x010a
        /*0cda*/ 	.byte	0xff
	.zero		1


	//----- nvinfo : EIATTR_NUM_MBARRIERS
	.align		4
.L_47:
        /*0cdc*/ 	.byte	0x03, 0x38
        /*0cde*/ 	.short	0x0041


	//----- nvinfo : EIATTR_EXIT_INSTR_OFFSETS
	.align		4
        /*0ce0*/ 	.byte	0x04, 0x1c
        /*0ce2*/ 	.short	(.L_49 - .L_48)


	//   ....[0]....
.L_48:
        /*0ce4*/ 	.word	0x000043a0


	//   ....[1]....
        /*0ce8*/ 	.word	0x00004630


	//   ....[2]....
        /*0cec*/ 	.word	0x00004690


	//   ....[3]....
        /*0cf0*/ 	.word	0x00005810


	//   ....[4]....
        /*0cf4*/ 	.word	0x00006de0


	//   ....[5]....
        /*0cf8*/ 	.word	0x00006e20


	//   ....[6]....
        /*0cfc*/ 	.word	0x0000a130


	//----- nvinfo : EIATTR_MAX_THREADS
	.align		4
.L_49:
        /*0d00*/ 	.byte	0x04, 0x05
        /*0d02*/ 	.short	(.L_51 - .L_50)
.L_50:
        /*0d04*/ 	.word	0x00000100
        /*0d08*/ 	.word	0x00000001
        /*0d0c*/ 	.word	0x00000001


	//----- nvinfo : EIATTR_CRS_STACK_SIZE
	.align		4
.L_51:
        /*0d10*/ 	.byte	0x04, 0x1e
        /*0d12*/ 	.short	(.L_53 - .L_52)
.L_52:
        /*0d14*/ 	.word	0x00000000


	//----- nvinfo : EIATTR_CBANK_PARAM_SIZE
	.align		4
.L_53:
        /*0d18*/ 	.byte	0x03, 0x19
        /*0d1a*/ 	.short	0x0900


	//----- nvinfo : EIATTR_PARAM_CBANK
	.align		4
        /*0d1c*/ 	.byte	0x04, 0x0a
        /*0d1e*/ 	.short	(.L_55 - .L_54)
	.align		4
.L_54:
        /*0d20*/ 	.word	index@(.nv.constant0._ZN7cutlass13device_kernelINS_4conv6kernel13ConvUniversalINS1_16ConvProblemShapeILNS1_8OperatorE2ELi3EEENS1_10collective14CollectiveConvINS1_47MainloopSm100TmaUmmaWarpSpecializedImplicitGemmILS5_2ELi26ELi3ELi1ELi2EN4cute5tupleIJNSA_1CILi2EEENSC_ILi1EEESE_EEEEENSB_IJNSC_ILi128EEENSB_IJSH_EEENSB_IJNSC_ILi64EEEEEEEEENS_12float_e4m3_tESM_NSA_8TiledMMAINSA_8MMA_AtomIJNSA_10MMA_TraitsINSA_25SM100_MMA_F8F6F4_2x1SM_SSEJSM_SM_fSH_SH_NSA_17integral_constantINSA_4UMMA5MajorELST_1EEESU_NSR_INSS_7ScaleInELSV_0EEESW_EEEEEENSA_6LayoutINSB_IJSE_SE_SE_EEENSB_IJNSC_ILi0EEES11_S11_EEEEENSB_IJNSA_10UnderscoreES14_S14_EEEEENS7_6detail27Sm100ImplicitGemmTileTraitsINSA_18SM100_TMA_2SM_LOADENSA_14ComposedLayoutINSA_7SwizzleILi2ELi4ELi3EEENSA_18smem_ptr_flag_bitsILi8EEENSZ_INSB_IJSJ_NSC_ILi8EEEEEENSB_IJSE_SJ_EEEEEEEvEENS18_INSA_25SM100_TMA_2SM_LOAD_IM2COLES1J_vEEEENS_8epilogue10collective18CollectiveEpilogueINS1O_23Sm100TmaWarpSpecializedILi2ELi2ELi32ELb0ELb0EEEJNSB_IJSJ_SI_SK_EEENSB_IJNSZ_ISJ_SE_EENSZ_INSB_IJNSC_ILi32EEESD_EEES1H_EEEEESM_NSB_IJlNSB_IJSE_lllEEES11_EEESM_S20_NS1O_6fusion15FusionCallbacksIS1S_NS21_17LinearCombinationISM_fSM_fLNS_15FloatRoundStyleE2EEES1T_S1Y_JEEENSA_5SM1004TMEM4LOAD26SM100_TMEM_LOAD_32dp32b32xENSA_13SM90_TMA_LOADENS1A_INS1B_ILi1ELi4ELi3EEES1E_NSZ_INSB_IJS1F_S1V_EEENSB_IJS1V_SE_EEEEEEENSA_39AutoVectorizingCopyWithAssumedAlignmentILi128EEENSA_14SM90_TMA_STOREES2G_S2I_S2I_EEEvvEEEEvNT_6ParamsE)
        /*0d24*/ 	.short	0x0380
        /*0d26*/ 	.short	0x0900


	//----- nvinfo : EIATTR_SW_WAR
	.align		4
.L_55:
        /*0d28*/ 	.byte	0x04, 0x36
        /*0d2a*/ 	.short	(.L_57 - .L_56)
.L_56:
        /*0d2c*/ 	.word	0x00000008
.L_57:


//--------------------- .nv.callgraph             --------------------------
	.section	.nv.callgraph,"",@"SHT_CUDA_CALLGRAPH"
	.align	4
	.sectionentsize	8
	.align		4
        /*0000*/ 	.word	0x00000000
	.align		4
        /*0004*/ 	.word	0xffffffff
	.align		4
        /*0008*/ 	.word	index@(_ZN7cutlass13device_kernelINS_4conv6kernel13ConvUniversalINS1_16ConvProblemShapeILNS1_8OperatorE2ELi3EEENS1_10collective14CollectiveConvINS1_47MainloopSm100TmaUmmaWarpSpecializedImplicitGemmILS5_2ELi26ELi3ELi1ELi2EN4cute5tupleIJNSA_1CILi2EEENSC_ILi1EEESE_EEEEENSB_IJNSC_ILi128EEENSB_IJSH_EEENSB_IJNSC_ILi64EEEEEEEEENS_12float_e4m3_tESM_NSA_8TiledMMAINSA_8MMA_AtomIJNSA_10MMA_TraitsINSA_25SM100_MMA_F8F6F4_2x1SM_SSEJSM_SM_fSH_SH_NSA_17integral_constantINSA_4UMMA5MajorELST_1EEESU_NSR_INSS_7ScaleInELSV_0EEESW_EEEEEENSA_6LayoutINSB_IJSE_SE_SE_EEENSB_IJNSC_ILi0EEES11_S11_EEEEENSB_IJNSA_10UnderscoreES14_S14_EEEEENS7_6detail27Sm100ImplicitGemmTileTraitsINSA_18SM100_TMA_2SM_LOADENSA_14ComposedLayoutINSA_7SwizzleILi2ELi4ELi3EEENSA_18smem_ptr_flag_bitsILi8EEENSZ_INSB_IJSJ_NSC_ILi8EEEEEENSB_IJSE_SJ_EEEEEEEvEENS18_INSA_25SM100_TMA_2SM_LOAD_IM2COLES1J_vEEEENS_8epilogue10collective18CollectiveEpilogueINS1O_23Sm100TmaWarpSpecializedILi2ELi2ELi32ELb0ELb0EEEJNSB_IJSJ_SI_SK_EEENSB_IJNSZ_ISJ_SE_EENSZ_INSB_IJNSC_ILi32EEESD_EEES1H_EEEEESM_NSB_IJlNSB_IJSE_lllEEES11_EEESM_S20_NS1O_6fusion15FusionCallbacksIS1S_NS21_17LinearCombinationISM_fSM_fLNS_15FloatRoundStyleE2EEES1T_S1Y_JEEENSA_5SM1004TMEM4LOAD26SM100_TMEM_LOAD_32dp32b32xENSA_13SM90_TMA_LOADENS1A_INS1B_ILi1ELi4ELi3EEES1E_NSZ_INSB_IJS1F_S1V_EEENSB_IJS1V_SE_EEEEEEENSA_39AutoVectorizingCopyWithAssumedAlignmentILi128EEENSA_14SM90_TMA_STOREES2G_S2I_S2I_EEEvvEEEEvNT_6ParamsE)
	.align		4
        /*000c*/ 	.word	index@(__assertfail)
	.align		4
        /*0010*/ 	.word	0x00000000
	.align		4
        /*0014*/ 	.word	0xfffffffe
	.align		4
        /*0018*/ 	.word	0x00000000
	.align		4
        /*001c*/ 	.word	0xfffffffd
	.align		4
        /*0020*/ 	.word	0x00000000
	.align		4
        /*0024*/ 	.word	0xfffffffc


//--------------------- .nv.constant4             --------------------------
	.section	.nv.constant4,"a",@progbits
	.align	8
	.align		8
.nv.constant4:
        /*0000*/ 	.dword	__assertfail
	.align		8
        /*0008*/ 	.dword	__unnamed_1
	.align		8
        /*0010*/ 	.dword	__unnamed_2
	.align		8
        /*0018*/ 	.dword	_ZN39_INTERNAL_61fd6f32_4_k_cu_b6a27c23_34414cuda3std3__45__cpo5beginE
	.align		8
        /*0020*/ 	.dword	_ZN39_INTERNAL_61fd6f32_4_k_cu_b6a27c23_34414cuda3std3__45__cpo3endE
	.align		8
        /*0028*/ 	.dword	_ZN39_INTERNAL_61fd6f32_4_k_cu_b6a27c23_34414cuda3std3__45__cpo6cbeginE
	.align		8
        /*0030*/ 	.dword	_ZN39_INTERNAL_61fd6f32_4_k_cu_b6a27c23_34414cuda3std3__45__cpo4cendE
	.align		8
        /*0038*/ 	.dword	_ZN39_INTERNAL_61fd6f32_4_k_cu_b6a27c23_34414cuda3std3__441_GLOBAL__N__61fd6f32_4_k_cu_b6a27c23_34416ignoreE
	.align		8
        /*0040*/ 	.dword	_ZN39_INTERNAL_61fd6f32_4_k_cu_b6a27c23_34414cuda3std3__419piecewise_constructE
	.align		8
        /*0048*/ 	.dword	_ZN39_INTERNAL_61fd6f32_4_k_cu_b6a27c23_34414cuda3std3__48in_placeE
	.align		8
        /*0050*/ 	.dword	_ZN39_INTERNAL_61fd6f32_4_k_cu_b6a27c23_34414cuda3std6ranges3__45__cpo4swapE
	.align		8
        /*0058*/ 	.dword	_ZN39_INTERNAL_61fd6f32_4_k_cu_b6a27c23_34414cuda3std6ranges3__45__cpo9iter_moveE
	.align		8
        /*0060*/ 	.dword	_ZN39_INTERNAL_61fd6f32_4_k_cu_b6a27c23_34414cute7productE
	.align		8
        /*0068*/ 	.dword	_ZN39_INTERNAL_61fd6f32_4_k_cu_b6a27c23_34414cute1_E
	.align		8
        /*0070*/ 	.dword	$str$27
	.align		8
        /*0078*/ 	.dword	$str$28
	.align		8
        /*0080*/ 	.dword	$str$29
	.align		8
        /*0088*/ 	.dword	$str$30


//--------------------- .text._ZN7cutlass13device_kernelINS_4conv6kernel13ConvUniversalINS1_16ConvProblemShapeILNS1_8OperatorE2ELi3EEENS1_10collective14CollectiveConvINS1_47MainloopSm100TmaUmmaWarpSpecializedImplicitGemmILS5_2ELi26ELi3ELi1ELi2EN4cute5tupleIJNSA_1CILi2EEENSC_ILi1EEESE_EEEEENSB_IJNSC_ILi128EEENSB_IJSH_EEENSB_IJNSC_ILi64EEEEEEEEENS_12float_e4m3_tESM_NSA_8TiledMMAINSA_8MMA_AtomIJNSA_10MMA_TraitsINSA_25SM100_MMA_F8F6F4_2x1SM_SSEJSM_SM_fSH_SH_NSA_17integral_constantINSA_4UMMA5MajorELST_1EEESU_NSR_INSS_7ScaleInELSV_0EEESW_EEEEEENSA_6LayoutINSB_IJSE_SE_SE_EEENSB_IJNSC_ILi0EEES11_S11_EEEEENSB_IJNSA_10UnderscoreES14_S14_EEEEENS7_6detail27Sm100ImplicitGemmTileTraitsINSA_18SM100_TMA_2SM_LOADENSA_14ComposedLayoutINSA_7SwizzleILi2ELi4ELi3EEENSA_18smem_ptr_flag_bitsILi8EEENSZ_INSB_IJSJ_NSC_ILi8EEEEEENSB_IJSE_SJ_EEEEEEEvEENS18_INSA_25SM100_TMA_2SM_LOAD_IM2COLES1J_vEEEENS_8epilogue10collective18CollectiveEpilogueINS1O_23Sm100TmaWarpSpecializedILi2ELi2ELi32ELb0ELb0EEEJNSB_IJSJ_SI_SK_EEENSB_IJNSZ_ISJ_SE_EENSZ_INSB_IJNSC_ILi32EEESD_EEES1H_EEEEESM_NSB_IJlNSB_IJSE_lllEEES11_EEESM_S20_NS1O_6fusion15FusionCallbacksIS1S_NS21_17LinearCombinationISM_fSM_fLNS_15FloatRoundStyleE2EEES1T_S1Y_JEEENSA_5SM1004TMEM4LOAD26SM100_TMEM_LOAD_32dp32b32xENSA_13SM90_TMA_LOADENS1A_INS1B_ILi1ELi4ELi3EEES1E_NSZ_INSB_IJS1F_S1V_EEENSB_IJS1V_SE_EEEEEEENSA_39AutoVectorizingCopyWithAssumedAlignmentILi128EEENSA_14SM90_TMA_STOREES2G_S2I_S2I_EEEvvEEEEvNT_6ParamsE --------------------------
	.section	.text._ZN7cutlass13device_kernelINS_4conv6kernel13ConvUniversalINS1_16ConvProblemShapeILNS1_8OperatorE2ELi3EEENS1_10collective14CollectiveConvINS1_47MainloopSm100TmaUmmaWarpSpecializedImplicitGemmILS5_2ELi26ELi3ELi1ELi2EN4cute5tupleIJNSA_1CILi2EEENSC_ILi1EEESE_EEEEENSB_IJNSC_ILi128EEENSB_IJSH_EEENSB_IJNSC_ILi64EEEEEEEEENS_12float_e4m3_tESM_NSA_8TiledMMAINSA_8MMA_AtomIJNSA_10MMA_TraitsINSA_25SM100_MMA_F8F6F4_2x1SM_SSEJSM_SM_fSH_SH_NSA_17integral_constantINSA_4UMMA5MajorELST_1EEESU_NSR_INSS_7ScaleInELSV_0EEESW_EEEEEENSA_6LayoutINSB_IJSE_SE_SE_EEENSB_IJNSC_ILi0EEES11_S11_EEEEENSB_IJNSA_10UnderscoreES14_S14_EEEEENS7_6detail27Sm100ImplicitGemmTileTraitsINSA_18SM100_TMA_2SM_LOADENSA_14ComposedLayoutINSA_7SwizzleILi2ELi4ELi3EEENSA_18smem_ptr_flag_bitsILi8EEENSZ_INSB_IJSJ_NSC_ILi8EEEEEENSB_IJSE_SJ_EEEEEEEvEENS18_INSA_25SM100_TMA_2SM_LOAD_IM2COLES1J_vEEEENS_8epilogue10collective18CollectiveEpilogueINS1O_23Sm100TmaWarpSpecializedILi2ELi2ELi32ELb0ELb0EEEJNSB_IJSJ_SI_SK_EEENSB_IJNSZ_ISJ_SE_EENSZ_INSB_IJNSC_ILi32EEESD_EEES1H_EEEEESM_NSB_IJlNSB_IJSE_lllEEES11_EEESM_S20_NS1O_6fusion15FusionCallbacksIS1S_NS21_17LinearCombinationISM_fSM_fLNS_15FloatRoundStyleE2EEES1T_S1Y_JEEENSA_5SM1004TMEM4LOAD26SM100_TMEM_LOAD_32dp32b32xENSA_13SM90_TMA_LOADENS1A_INS1B_ILi1ELi4ELi3EEES1E_NSZ_INSB_IJS1F_S1V_EEENSB_IJS1V_SE_EEEEEEENSA_39AutoVectorizingCopyWithAssumedAlignmentILi128EEENSA_14SM90_TMA_STOREES2G_S2I_S2I_EEEvvEEEEvNT_6ParamsE,"ax",@progbits
	.align	128
.text._ZN7cutlass13device_kernelINS_4conv6kernel13ConvUniversalINS1_16ConvProblemShapeILNS1_8OperatorE2ELi3EEENS1_10collective14CollectiveConvINS1_47MainloopSm100TmaUmmaWarpSpecializedImplicitGemmILS5_2ELi26ELi3ELi1ELi2EN4cute5tupleIJNSA_1CILi2EEENSC_ILi1EEESE_EEEEENSB_IJNSC_ILi128EEENSB_IJSH_EEENSB_IJNSC_ILi64EEEEEEEEENS_12float_e4m3_tESM_NSA_8TiledMMAINSA_8MMA_AtomIJNSA_10MMA_TraitsINSA_25SM100_MMA_F8F6F4_2x1SM_SSEJSM_SM_fSH_SH_NSA_17integral_constantINSA_4UMMA5MajorELST_1EEESU_NSR_INSS_7ScaleInELSV_0EEESW_EEEEEENSA_6LayoutINSB_IJSE_SE_SE_EEENSB_IJNSC_ILi0EEES11_S11_EEEEENSB_IJNSA_10UnderscoreES14_S14_EEEEENS7_6detail27Sm100ImplicitGemmTileTraitsINSA_18SM100_TMA_2SM_LOADENSA_14ComposedLayoutINSA_7SwizzleILi2ELi4ELi3EEENSA_18smem_ptr_flag_bitsILi8EEENSZ_INSB_IJSJ_NSC_ILi8EEEEEENSB_IJSE_SJ_EEEEEEEvEENS18_INSA_25SM100_TMA_2SM_LOAD_IM2COLES1J_vEEEENS_8epilogue10collective18CollectiveEpilogueINS1O_23Sm100TmaWarpSpecializedILi2ELi2ELi32ELb0ELb0EEEJNSB_IJSJ_SI_SK_EEENSB_IJNSZ_ISJ_SE_EENSZ_INSB_IJNSC_ILi32EEESD_EEES1H_EEEEESM_NSB_IJlNSB_IJSE_lllEEES11_EEESM_S20_NS1O_6fusion15FusionCallbacksIS1S_NS21_17LinearCombinationISM_fSM_fLNS_15FloatRoundStyleE2EEES1T_S1Y_JEEENSA_5SM1004TMEM4LOAD26SM100_TMEM_LOAD_32dp32b32xENSA_13SM90_TMA_LOADENS1A_INS1B_ILi1ELi4ELi3EEES1E_NSZ_INSB_IJS1F_S1V_EEENSB_IJS1V_SE_EEEEEEENSA_39AutoVectorizingCopyWithAssumedAlignmentILi128EEENSA_14SM90_TMA_STOREES2G_S2I_S2I_EEEvvEEEEvNT_6ParamsE:
        .type           _ZN7cutlass13device_kernelINS_4conv6kernel13ConvUniversalINS1_16ConvProblemShapeILNS1_8OperatorE2ELi3EEENS1_10collective14CollectiveConvINS1_47MainloopSm100TmaUmmaWarpSpecializedImplicitGemmILS5_2ELi26ELi3ELi1ELi2EN4cute5tupleIJNSA_1CILi2EEENSC_ILi1EEESE_EEEEENSB_IJNSC_ILi128EEENSB_IJSH_EEENSB_IJNSC_ILi64EEEEEEEEENS_12float_e4m3_tESM_NSA_8TiledMMAINSA_8MMA_AtomIJNSA_10MMA_TraitsINSA_25SM100_MMA_F8F6F4_2x1SM_SSEJSM_SM_fSH_SH_NSA_17integral_constantINSA_4UMMA5MajorELST_1EEESU_NSR_INSS_7ScaleInELSV_0EEESW_EEEEEENSA_6LayoutINSB_IJSE_SE_SE_EEENSB_IJNSC_ILi0EEES11_S11_EEEEENSB_IJNSA_10UnderscoreES14_S14_EEEEENS7_6detail27Sm100ImplicitGemmTileTraitsINSA_18SM100_TMA_2SM_LOADENSA_14ComposedLayoutINSA_7SwizzleILi2ELi4ELi3EEENSA_18smem_ptr_flag_bitsILi8EEENSZ_INSB_IJSJ_NSC_ILi8EEEEEENSB_IJSE_SJ_EEEEEEEvEENS18_INSA_25SM100_TMA_2SM_LOAD_IM2COLES1J_vEEEENS_8epilogue10collective18CollectiveEpilogueINS1O_23Sm100TmaWarpSpecializedILi2ELi2ELi32ELb0ELb0EEEJNSB_IJSJ_SI_SK_EEENSB_IJNSZ_ISJ_SE_EENSZ_INSB_IJNSC_ILi32EEESD_EEES1H_EEEEESM_NSB_IJlNSB_IJSE_lllEEES11_EEESM_S20_NS1O_6fusion15FusionCallbacksIS1S_NS21_17LinearCombinationISM_fSM_fLNS_15FloatRoundStyleE2EEES1T_S1Y_JEEENSA_5SM1004TMEM4LOAD26SM100_TMEM_LOAD_32dp32b32xENSA_13SM90_TMA_LOADENS1A_INS1B_ILi1ELi4ELi3EEES1E_NSZ_INSB_IJS1F_S1V_EEENSB_IJS1V_SE_EEEEEEENSA_39AutoVectorizingCopyWithAssumedAlignmentILi128EEENSA_14SM90_TMA_STOREES2G_S2I_S2I_EEEvvEEEEvNT_6ParamsE,@function
        .size           _ZN7cutlass13device_kernelINS_4conv6kernel13ConvUniversalINS1_16ConvProblemShapeILNS1_8OperatorE2ELi3EEENS1_10collective14CollectiveConvINS1_47MainloopSm100TmaUmmaWarpSpecializedImplicitGemmILS5_2ELi26ELi3ELi1ELi2EN4cute5tupleIJNSA_1CILi2EEENSC_ILi1EEESE_EEEEENSB_IJNSC_ILi128EEENSB_IJSH_EEENSB_IJNSC_ILi64EEEEEEEEENS_12float_e4m3_tESM_NSA_8TiledMMAINSA_8MMA_AtomIJNSA_10MMA_TraitsINSA_25SM100_MMA_F8F6F4_2x1SM_SSEJSM_SM_fSH_SH_NSA_17integral_constantINSA_4UMMA5MajorELST_1EEESU_NSR_INSS_7ScaleInELSV_0EEESW_EEEEEENSA_6LayoutINSB_IJSE_SE_SE_EEENSB_IJNSC_ILi0EEES11_S11_EEEEENSB_IJNSA_10UnderscoreES14_S14_EEEEENS7_6detail27Sm100ImplicitGemmTileTraitsINSA_18SM100_TMA_2SM_LOADENSA_14ComposedLayoutINSA_7SwizzleILi2ELi4ELi3EEENSA_18smem_ptr_flag_bitsILi8EEENSZ_INSB_IJSJ_NSC_ILi8EEEEEENSB_IJSE_SJ_EEEEEEEvEENS18_INSA_25SM100_TMA_2SM_LOAD_IM2COLES1J_vEEEENS_8epilogue10collective18CollectiveEpilogueINS1O_23Sm100TmaWarpSpecializedILi2ELi2ELi32ELb0ELb0EEEJNSB_IJSJ_SI_SK_EEENSB_IJNSZ_ISJ_SE_EENSZ_INSB_IJNSC_ILi32EEESD_EEES1H_EEEEESM_NSB_IJlNSB_IJSE_lllEEES11_EEESM_S20_NS1O_6fusion15FusionCallbacksIS1S_NS21_17LinearCombinationISM_fSM_fLNS_15FloatRoundStyleE2EEES1T_S1Y_JEEENSA_5SM1004TMEM4LOAD26SM100_TMEM_LOAD_32dp32b32xENSA_13SM90_TMA_LOADENS1A_INS1B_ILi1ELi4ELi3EEES1E_NSZ_INSB_IJS1F_S1V_EEENSB_IJS1V_SE_EEEEEEENSA_39AutoVectorizingCopyWithAssumedAlignmentILi128EEENSA_14SM90_TMA_STOREES2G_S2I_S2I_EEEvvEEEEvNT_6ParamsE,(.L_x_221 - _ZN7cutlass13device_kernelINS_4conv6kernel13ConvUniversalINS1_16ConvProblemShapeILNS1_8OperatorE2ELi3EEENS1_10collective14CollectiveConvINS1_47MainloopSm100TmaUmmaWarpSpecializedImplicitGemmILS5_2ELi26ELi3ELi1ELi2EN4cute5tupleIJNSA_1CILi2EEENSC_ILi1EEESE_EEEEENSB_IJNSC_ILi128EEENSB_IJSH_EEENSB_IJNSC_ILi64EEEEEEEEENS_12float_e4m3_tESM_NSA_8TiledMMAINSA_8MMA_AtomIJNSA_10MMA_TraitsINSA_25SM100_MMA_F8F6F4_2x1SM_SSEJSM_SM_fSH_SH_NSA_17integral_constantINSA_4UMMA5MajorELST_1EEESU_NSR_INSS_7ScaleInELSV_0EEESW_EEEEEENSA_6LayoutINSB_IJSE_SE_SE_EEENSB_IJNSC_ILi0EEES11_S11_EEEEENSB_IJNSA_10UnderscoreES14_S14_EEEEENS7_6detail27Sm100ImplicitGemmTileTraitsINSA_18SM100_TMA_2SM_LOADENSA_14ComposedLayoutINSA_7SwizzleILi2ELi4ELi3EEENSA_18smem_ptr_flag_bitsILi8EEENSZ_INSB_IJSJ_NSC_ILi8EEEEEENSB_IJSE_SJ_EEEEEEEvEENS18_INSA_25SM100_TMA_2SM_LOAD_IM2COLES1J_vEEEENS_8epilogue10collective18CollectiveEpilogueINS1O_23Sm100TmaWarpSpecializedILi2ELi2ELi32ELb0ELb0EEEJNSB_IJSJ_SI_SK_EEENSB_IJNSZ_ISJ_SE_EENSZ_INSB_IJNSC_ILi32EEESD_EEES1H_EEEEESM_NSB_IJlNSB_IJSE_lllEEES11_EEESM_S20_NS1O_6fusion15FusionCallbacksIS1S_NS21_17LinearCombinationISM_fSM_fLNS_15FloatRoundStyleE2EEES1T_S1Y_JEEENSA_5SM1004TMEM4LOAD26SM100_TMEM_LOAD_32dp32b32xENSA_13SM90_TMA_LOADENS1A_INS1B_ILi1ELi4ELi3EEES1E_NSZ_INSB_IJS1F_S1V_EEENSB_IJS1V_SE_EEEEEEENSA_39AutoVectorizingCopyWithAssumedAlignmentILi128EEENSA_14SM90_TMA_STOREES2G_S2I_S2I_EEEvvEEEEvNT_6ParamsE)
        .other          _ZN7cutlass13device_kernelINS_4conv6kernel13ConvUniversalINS1_16ConvProblemShapeILNS1_8OperatorE2ELi3EEENS1_10collective14CollectiveConvINS1_47MainloopSm100TmaUmmaWarpSpecializedImplicitGemmILS5_2ELi26ELi3ELi1ELi2EN4cute5tupleIJNSA_1CILi2EEENSC_ILi1EEESE_EEEEENSB_IJNSC_ILi128EEENSB_IJSH_EEENSB_IJNSC_ILi64EEEEEEEEENS_12float_e4m3_tESM_NSA_8TiledMMAINSA_8MMA_AtomIJNSA_10MMA_TraitsINSA_25SM100_MMA_F8F6F4_2x1SM_SSEJSM_SM_fSH_SH_NSA_17integral_constantINSA_4UMMA5MajorELST_1EEESU_NSR_INSS_7ScaleInELSV_0EEESW_EEEEEENSA_6LayoutINSB_IJSE_SE_SE_EEENSB_IJNSC_ILi0EEES11_S11_EEEEENSB_IJNSA_10UnderscoreES14_S14_EEEEENS7_6detail27Sm100ImplicitGemmTileTraitsINSA_18SM100_TMA_2SM_LOADENSA_14ComposedLayoutINSA_7SwizzleILi2ELi4ELi3EEENSA_18smem_ptr_flag_bitsILi8EEENSZ_INSB_IJSJ_NSC_ILi8EEEEEENSB_IJSE_SJ_EEEEEEEvEENS18_INSA_25SM100_TMA_2SM_LOAD_IM2COLES1J_vEEEENS_8epilogue10collective18CollectiveEpilogueINS1O_23Sm100TmaWarpSpecializedILi2ELi2ELi32ELb0ELb0EEEJNSB_IJSJ_SI_SK_EEENSB_IJNSZ_ISJ_SE_EENSZ_INSB_IJNSC_ILi32EEESD_EEES1H_EEEEESM_NSB_IJlNSB_IJSE_lllEEES11_EEESM_S20_NS1O_6fusion15FusionCallbacksIS1S_NS21_17LinearCombinationISM_fSM_fLNS_15FloatRoundStyleE2EEES1T_S1Y_JEEENSA_5SM1004TMEM4LOAD26SM100_TMEM_LOAD_32dp32b32xENSA_13SM90_TMA_LOADENS1A_INS1B_ILi1ELi4ELi3EEES1E_NSZ_INSB_IJS1F_S1V_EEENSB_IJS1V_SE_EEEEEEENSA_39AutoVectorizingCopyWithAssumedAlignmentILi128EEENSA_14SM90_TMA_STOREES2G_S2I_S2I_EEEvvEEEEvNT_6ParamsE,@"STO_CUDA_ENTRY STV_DEFAULT"
_ZN7cutlass13device_kernelINS_4conv6kernel13ConvUniversalINS1_16ConvProblemShapeILNS1_8OperatorE2ELi3EEENS1_10collective14CollectiveConvINS1_47MainloopSm100TmaUmmaWarpSpecializedImplicitGemmILS5_2ELi26ELi3ELi1ELi2EN4cute5tupleIJNSA_1CILi2EEENSC_ILi1EEESE_EEEEENSB_IJNSC_ILi128EEENSB_IJSH_EEENSB_IJNSC_ILi64EEEEEEEEENS_12float_e4m3_tESM_NSA_8TiledMMAINSA_8MMA_AtomIJNSA_10MMA_TraitsINSA_25SM100_MMA_F8F6F4_2x1SM_SSEJSM_SM_fSH_SH_NSA_17integral_constantINSA_4UMMA5MajorELST_1EEESU_NSR_INSS_7ScaleInELSV_0EEESW_EEEEEENSA_6LayoutINSB_IJSE_SE_SE_EEENSB_IJNSC_ILi0EEES11_S11_EEEEENSB_IJNSA_10UnderscoreES14_S14_EEEEENS7_6detail27Sm100ImplicitGemmTileTraitsINSA_18SM100_TMA_2SM_LOADENSA_14ComposedLayoutINSA_7SwizzleILi2ELi4ELi3EEENSA_18smem_ptr_flag_bitsILi8EEENSZ_INSB_IJSJ_NSC_ILi8EEEEEENSB_IJSE_SJ_EEEEEEEvEENS18_INSA_25SM100_TMA_2SM_LOAD_IM2COLES1J_vEEEENS_8epilogue10collective18CollectiveEpilogueINS1O_23Sm100TmaWarpSpecializedILi2ELi2ELi32ELb0ELb0EEEJNSB_IJSJ_SI_SK_EEENSB_IJNSZ_ISJ_SE_EENSZ_INSB_IJNSC_ILi32EEESD_EEES1H_EEEEESM_NSB_IJlNSB_IJSE_lllEEES11_EEESM_S20_NS1O_6fusion15FusionCallbacksIS1S_NS21_17LinearCombinationISM_fSM_fLNS_15FloatRoundStyleE2EEES1T_S1Y_JEEENSA_5SM1004TMEM4LOAD26SM100_TMEM_LOAD_32dp32b32xENSA_13SM90_TMA_LOADENS1A_INS1B_ILi1ELi4ELi3EEES1E_NSZ_INSB_IJS1F_S1V_EEENSB_IJS1V_SE_EEEEEEENSA_39AutoVectorizingCopyWithAssumedAlignmentILi128EEENSA_14SM90_TMA_STOREES2G_S2I_S2I_EEEvvEEEEvNT_6ParamsE:
[----:B------:R-:W1:Y:S01]  /*0000*/  LDC R1, c[0x0][0x37c] ;  /* 0x0000df00ff017b82 */ /* 0x000e620000000800 */
[----:B------:R-:W2:Y:S01]  /*0010*/  S2R R99, SR_TID.X ;  /* 0x0000000000637919 */ /* 0x000ea20000002100 */
[----:B------:R-:W3:Y:S06]  /*0020*/  LDCU.64 UR8, c[0x0][0x990] ;  /* 0x00013200ff0877ac */ /* 0x000eec0008000a00 */
[----:B------:R-:W4:Y:S01]  /*0030*/  S2UR UR37, SR_CgaCtaId ;  /* 0x00000000002579c3 */ /* 0x000f220000008800 */
[----:B-1----:R-:W-:Y:S01]  /*0040*/  VIADD R1, R1, 0xfffffff8 ;  /* 0xfffffff801017836 */ /* 0x002fe20000000000 */
[----:B------:R-:W-:-:S02]  /*0050*/  PRMT R86, RZ, 0x7610, R86 ;  /* 0x00007610ff567816 */ /* 0x000fc40000000056 */
[----:B------:R-:W-:Y:S02]  /*0060*/  ELECT P1, URZ, PT ;  /* 0x0000000000ff782f */ /* 0x000fe40003820000 */
[----:B------:R-:W-:Y:S01]  /*0070*/  R2UR UR49, R1 ;  /* 0x00000000013172ca */ /* 0x000fe200000e0000 */
[----:B---3--:R-:W-:-:S04]  /*0080*/  UISETP.NE.U32.AND UP0, UPT, UR8, URZ, UPT ;  /* 0x000000ff0800728c */ /* 0x008fc8000bf05070 */
[----:B------:R-:W-:Y:S02]  /*0090*/  UISETP.NE.AND.EX UP0, UPT, UR9, URZ, UPT, UP0 ;  /* 0x000000ff0900728c */ /* 0x000fe4000bf05300 */
[----:B----4-:R-:W-:Y:S02]  /*00a0*/  ULOP3.LUT UR33, UR37, 0x1, URZ, 0xc0, !UPT ;  /* 0x0000000125217892 */ /* 0x010fe4000f8ec0ff */
[----:B------:R-:W-:Y:S01]  /*00b0*/  ULOP3.LUT UR32, UR37, 0x1, URZ, 0x3c, !UPT ;  /* 0x0000000125207892 */ /* 0x000fe2000f8e3cff */
[----:B--2---:R-:W-:-:S05]  /*00c0*/  SHF.R.U32.HI R87, RZ, 0x5, R99 ;  /* 0x00000005ff577819 */ /* 0x004fca0000011663 */
[----:B------:R-:W1:Y:S02]  /*00d0*/  SHFL.IDX PT, R0, R87, RZ, 0x1f ;  /* 0x00001fff57007589 */ /* 0x000e6400000e0000 */
[----:B-1----:R-:W-:Y:S01]  /*00e0*/  R2UR UR19, R0 ;  /* 0x00000000001372ca */ /* 0x002fe200000e0000 */
[----:B------:R-:W-:-:S14]  /*00f0*/  BRA.U UP0, `(.L_x_0) ;  /* 0x0000000100307547 */ /* 0x000fdc000b800000 */
[----:B------:R-:W1:Y:S02]  /*0100*/  LDCU.64 UR4, c[0x0][0x988] ;  /* 0x00013100ff0477ac */ /* 0x000e640008000a00 */
[----:B-1----:R-:W-:-:S04]  /*0110*/  UISETP.NE.U32.AND UP0, UPT, UR4, URZ, UPT ;  /* 0x000000ff0400728c */ /* 0x002fc8000bf05070 */
[----:B------:R-:W-:-:S09]  /*0120*/  UISETP.NE.AND.EX UP0, UPT, UR5, URZ, UPT, UP0 ;  /* 0x000000ff0500728c */ /* 0x000fd2000bf05300 */
[----:B------:R-:W-:Y:S05]  /*0130*/  BRA.U !UP0, `(.L_x_1) ;  /* 0x0000000108147547 */ /* 0x000fea000b800000 */
[----:B------:R-:W1:Y:S01]  /*0140*/  LDC.64 R2, c[0x0][0x988] ;  /* 0x00026200ff027b82 */ /* 0x000e620000000a00 */
[----:B------:R-:W1:Y:S02]  /*0150*/  LDCU.64 UR4, c[0x0][0x358] ;  /* 0x00006b00ff0477ac */ /* 0x000e640008000a00 */
[----:B-1----:R1:W5:Y:S01]  /*0160*/  LDG.E R41, desc[UR4][R2.64] ;  /* 0x0000000402297981 */ /* 0x002362000c1e1900 */
[----:B------:R-:W-:Y:S01]  /*0170*/  HFMA2 R86, -RZ, RZ, 0, 5.9604644775390625e-08 ;  /* 0x00000001ff567431 */ /* 0x000fe200000001ff */
[----:B------:R-:W-:Y:S05]  /*0180*/  BRA `(.L_x_0) ;  /* 0x00000000000c7947 */ /* 0x000fea0003800000 */
.L_x_1:
[----:B------:R-:W1:Y:S01]  /*0190*/  LDCU UR4, c[0x0][0x980] ;  /* 0x00013000ff0477ac */ /* 0x000e620008000800 */
[----:B------:R-:W-:Y:S01]  /*01a0*/  HFMA2 R86, -RZ, RZ, 0, 5.9604644775390625e-08 ;  /* 0x00000001ff567431 */ /* 0x000fe200000001ff */
[----:B-1----:R-:W-:-:S07]  /*01b0*/  MOV R41, UR4 ;  /* 0x0000000400297c02 */ /* 0x002fce0008000f00 */
.L_x_0:
[----:B------:R-:W2:Y:S02]  /*01c0*/  LDCU.64 UR4, c[0x0][0x9b0] ;  /* 0x00013600ff0477ac */ /* 0x000ea40008000a00 */
[----:B--2---:R-:W-:-:S04]  /*01d0*/  UISETP.NE.U32.AND UP0, UPT, UR4, URZ, UPT ;  /* 0x000000ff0400728c */ /* 0x004fc8000bf05070 */
[----:B------:R-:W-:-:S09]  /*01e0*/  UISETP.NE.AND.EX UP0, UPT, UR5, URZ, UPT, UP0 ;  /* 0x000000ff0500728c */ /* 0x000fd2000bf05300 */
[----:B------:R-:W-:Y:S05]  /*01f0*/  BRA.U UP0, `(.L_x_2) ;  /* 0x0000000100287547 */ /* 0x000fea000b800000 */
[----:B------:R-:W2:Y:S02]  /*0200*/  LDCU.64 UR4, c[0x0][0x9a8] ;  /* 0x00013500ff0477ac */ /* 0x000ea40008000a00 */
[----:B--2---:R-:W-:-:S04]  /*0210*/  UISETP.NE.U32.AND UP0, UPT, UR4, URZ, UPT ;  /* 0x000000ff0400728c */ /* 0x004fc8000bf05070 */
[----:B------:R-:W-:-:S09]  /*0220*/  UISETP.NE.AND.EX UP0, UPT, UR5, URZ, UPT, UP0 ;  /* 0x000000ff0500728c */ /* 0x000fd2000bf05300 */
[----:B------:R-:W-:Y:S05]  /*0230*/  BRA.U !UP0, `(.L_x_3) ;  /* 0x0000000108107547 */ /* 0x000fea000b800000 */
[----:B------:R-:W2:Y:S01]  /*0240*/  LDC.64 R38, c[0x0][0x9a8] ;  /* 0x00026a00ff267b82 */ /* 0x000ea20000000a00 */
[----:B------:R-:W2:Y:S02]  /*0250*/  LDCU.64 UR4, c[0x0][0x358] ;  /* 0x00006b00ff0477ac */ /* 0x000ea40008000a00 */
[----:B--2---:R2:W5:Y:S01]  /*0260*/  LDG.E R38, desc[UR4][R38.64] ;  /* 0x0000000426267981 */ /* 0x004562000c1e1900 */
[----:B------:R-:W-:Y:S05]  /*0270*/  BRA `(.L_x_2) ;  /* 0x0000000000087947 */ /* 0x000fea0003800000 */
.L_x_3:
[----:B------:R-:W2:Y:S02]  /*0280*/  LDCU UR4, c[0x0][0x9a0] ;  /* 0x00013400ff0477ac */ /* 0x000ea40008000800 */
[----:B--2---:R-:W-:Y:S02]  /*0290*/  MOV R38, UR4 ;  /* 0x0000000400267c02 */ /* 0x004fe40008000f00 */
.L_x_2:
[----:B------:R-:W-:Y:S01]  /*02a0*/  IMAD.U32 R0, RZ, RZ, UR19 ;  /* 0x00000013ff007e24 */ /* 0x000fe2000f8e00ff */
[----:B------:R-:W-:Y:S04]  /*02b0*/  BSSY.RECONVERGENT B0, `(.L_x_4) ;  /* 0x000000c000007945 */ /* 0x000fe80003800200 */
[C---:B------:R-:W-:Y:S02]  /*02c0*/  ISETP.NE.OR P2, PT, R0.reuse, 0x1, !P1 ;  /* 0x000000010000780c */ /* 0x040fe40004f45670 */
[----:B------:R-:W-:-:S11]  /*02d0*/  ISETP.NE.OR P0, PT, R0, 0x3, !P1 ;  /* 0x000000030000780c */ /* 0x000fd60004f05670 */
[----:B------:R-:W-:Y:S05]  /*02e0*/  @P2 BRA `(.L_x_5) ;  /* 0x0000000000202947 */ /* 0x000fea0003800000 */
[----:B------:R-:W3:Y:S02]  /*02f0*/  LDCU.64 UR4, c[0x0][0x348] ;  /* 0x00006900ff0477ac */ /* 0x000ee40008000a00 */
[----:B---3--:R-:W-:Y:S02]  /*0300*/  UIADD3 UR6, UP1, UPT, UR4, 0x80, URZ ;  /* 0x0000008004067890 */ /* 0x008fe4000ff3e0ff */
[----:B------:R-:W-:Y:S02]  /*0310*/  UIADD3 UR4, UP0, UPT, UR4, 0x180, URZ ;  /* 0x0000018004047890 */ /* 0x000fe4000ff1e0ff */
[----:B------:R-:W-:Y:S02]  /*0320*/  UIADD3.X UR7, UPT, UPT, URZ, UR5, URZ, UP1, !UPT ;  /* 0x00000005ff077290 */ /* 0x000fe40008ffe4ff */
[----:B------:R-:W-:-:S07]  /*0330*/  UIADD3.X UR5, UPT, UPT, URZ, UR5, URZ, UP0, !UPT ;  /* 0x00000005ff057290 */ /* 0x000fce00087fe4ff */
[----:B------:R3:W-:Y:S02]  /*0340*/  UTMACCTL.PF [UR6] ;  /* 0x00000000060079b9 */ /* 0x0007e40008040000 */
[----:B------:R3:W-:Y:S02]  /*0350*/  UTMACCTL.PF [UR4] ;  /* 0x00000000040079b9 */ /* 0x0007e40008040000 */
[----:B---3--:R-:W-:Y:S01]  /*0360*/  NOP ;  /* 0x0000000000007918 */ /* 0x008fe20000000000 */
.L_x_5:
[----:B------:R-:W-:Y:S05]  /*0370*/  BSYNC.RECONVERGENT B0 ;  /* 0x0000000000007941 */ /* 0x000fea0003800200 */
.L_x_4:
[----:B------:R-:W-:Y:S04]  /*0380*/  BSSY.RECONVERGENT B0, `(.L_x_6) ;  /* 0x000000a000007945 */ /* 0x000fe80003800200 */
        /* <DEDUP_REMOVED lines=9> */
.L_x_7:
[----:B------:R-:W-:Y:S05]  /*0420*/  BSYNC.RECONVERGENT B0 ;  /* 0x0000000000007941 */ /* 0x000fea0003800200 */
.L_x_6:
[----:B------:R-:W3:Y:S01]  /*0430*/  LDCU.64 UR4, c[0x0][0x988] ;  /* 0x00013100ff0477ac */ /* 0x000ee20008000a00 */
[----:B------:R-:W-:Y:S02]  /*0440*/  UISETP.EQ.U32.AND UP2, UPT, UR8, URZ, UPT ;  /* 0x000000ff0800728c */ /* 0x000fe4000bf42070 */
[----:B------:R-:W-:Y:S02]  /*0450*/  UPLOP3.LUT UP3, UPT, UPT, UPT, UPT, 0x80, 0x8 ;  /* 0x000000000008789c */ /* 0x000fe40003f6f070 */
[----:B---3--:R-:W-:-:S04]  /*0460*/  UISETP.NE.U32.AND UP0, UPT, UR4, URZ, UPT ;  /* 0x000000ff0400728c */ /* 0x008fc8000bf05070 */
[----:B------:R-:W-:-:S04]  /*0470*/  UISETP.NE.AND.EX UP1, UPT, UR5, URZ, UPT, UP0 ;  /* 0x000000ff0500728c */ /* 0x000fc8000bf25300 */
[----:B------:R-:W-:-:S04]  /*0480*/  UISETP.EQ.OR.EX UP4, UPT, UR9, URZ, !UP1, UP2 ;  /* 0x000000ff0900728c */ /* 0x000fc8000cf82720 */
[----:B------:R-:W-:-:S06]  /*0490*/  UP2UR UR4, UPR, URZ, 0x10 ;  /* 0x00000010ff047883 */ /* 0x000fcc0008000000 */
[----:B------:R-:W-:Y:S01]  /*04a0*/  MOV R92, UR4 ;  /* 0x00000004005c7c02 */ /* 0x000fe20008000f00 */
[----:B------:R-:W-:Y:S06]  /*04b0*/  BRA.U !UP4, `(.L_x_8) ;  /* 0x000000010c207547 */ /* 0x000fec000b800000 */
[----:B------:R-:W-:Y:S01]  /*04c0*/  UISETP.NE.U32.AND UP2, UPT, UR8, URZ, UPT ;  /* 0x000000ff0800728c */ /* 0x000fe2000bf45070 */
[----:B-----5:R-:W-:Y:S01]  /*04d0*/  FSETP.NEU.AND P0, PT, R41, RZ, PT ;  /* 0x000000ff2900720b */ /* 0x020fe20003f0d000 */
[----:B------:R-:W-:Y:S02]  /*04e0*/  USEL UR4, URZ, 0xffffffff, UP1 ;  /* 0xffffffffff047887 */ /* 0x000fe40008800000 */
[----:B------:R-:W-:-:S10]  /*04f0*/  UISETP.NE.AND.EX UP2, UPT, UR9, URZ, UPT, UP2 ;  /* 0x000000ff0900728c */ /* 0x000fd4000bf45320 */
[----:B------:R-:W-:Y:S01]  /*0500*/  VOTEU.ANY UP0, P0 ;  /* 0x0000000000ff7886 */ /* 0x000fe20000000100 */
[----:B------:R-:W-:-:S04]  /*0510*/  @!UP2 USEL UR4, URZ, 0xffffffff, UP0 ;  /* 0xffffffffff04a887 */ /* 0x000fc80008000000 */
[----:B------:R-:W-:-:S04]  /*0520*/  ULOP3.LUT UR4, UR4, 0x1, URZ, 0xc0, !UPT ;  /* 0x0000000104047892 */ /* 0x000fc8000f8ec0ff */
[----:B------:R-:W-:-:S11]  /*0530*/  UISETP.NE.U32.AND UP3, UPT, UR4, 0x1, UPT ;  /* 0x000000010400788c */ /* 0x000fd6000bf65070 */
.L_x_8:
[----:B------:R-:W3:Y:S01]  /*0540*/  SHFL.IDX PT, R0, R87, RZ, 0x1f ;  /* 0x00001fff57007589 */ /* 0x000ee200000e0000 */
[----:B------:R-:W-:Y:S02]  /*0550*/  UISETP.NE.AND UP5, UPT, UR19, 0x2, UPT ;  /* 0x000000021300788c */ /* 0x000fe4000bfa5270 */
[----:B------:R-:W-:Y:S02]  /*0560*/  UISETP.NE.AND UP0, UPT, UR19, 0x2, UPT ;  /* 0x000000021300788c */ /* 0x000fe4000bf05270 */
[----:B------:R-:W-:Y:S02]  /*0570*/  UISETP.NE.OR UP2, UPT, UR33, URZ, UP5 ;  /* 0x000000ff2100728c */ /* 0x000fe4000af45670 */
[----:B------:R-:W-:-:S04]  /*0580*/  USEL UR53, URZ, 0x1, UP0 ;  /* 0x00000001ff357887 */ /* 0x000fc80008000000 */
[----:B------:R-:W-:Y:S02]  /*0590*/  PLOP3.LUT P3, PT, P1, PT, UP2, 0xae, 0xea ;  /* 0x0000000000ea781c */ /* 0x000fe40000f6f52e */
[----:B---3--:R-:W-:-:S13]  /*05a0*/  ISETP.NE.AND P0, PT, R0, RZ, PT ;  /* 0x000000ff0000720c */ /* 0x008fda0003f05270 */
[----:B------:R-:W-:Y:S05]  /*05b0*/  @P0 BRA `(.L_x_9) ;  /* 0x0000000400000947 */ /* 0x000fea0003800000 */
[----:B------:R-:W-:Y:S01]  /*05c0*/  ELECT P0, URZ, PT ;  /* 0x0000000000ff782f */ /* 0x000fe20003800000 */
[----:B------:R-:W-:-:S12]  /*05d0*/  BSSY.RECONVERGENT B0, `(.L_x_9) ;  /* 0x000003e000007945 */ /* 0x000fd80003800200 */
[----:B------:R-:W-:Y:S05]  /*05e0*/  @!P0 BRA `(.L_x_10) ;  /* 0x0000000000f08947 */ /* 0x000fea0003800000 */
[----:B------:R-:W-:Y:S01]  /*05f0*/  UMOV UR4, 0x400 ;  /* 0x0000040000047882 */ /* 0x000fe20000000000 */
[----:B------:R-:W-:Y:S01]  /*0600*/  UMOV UR6, 0x1 ;  /* 0x0000000100067882 */ /* 0x000fe20000000000 */
[----:B------:R-:W-:Y:S02]  /*0610*/  ULEA UR4, UR37, UR4, 0x18 ;  /* 0x0000000425047291 */ /* 0x000fe4000f8ec0ff */
[----:B------:R-:W-:-:S04]  /*0620*/  UIADD3 UR6, UPT, UPT, -UR6, 0x100000, URZ ;  /* 0x0010000006067890 */ /* 0x000fc8000fffe1ff */
[----:B------:R-:W-:Y:S02]  /*0630*/  USHF.L.U32 UR7, UR6, 0xb, URZ ;  /* 0x0000000b06077899 */ /* 0x000fe400080006ff */
[----:B------:R-:W-:Y:S01]  /*0640*/  USHF.L.U32 UR6, UR6, 0x1, URZ ;  /* 0x0000000106067899 */ /* 0x000fe200080006ff */
[----:B------:R-:W3:Y:S11]  /*0650*/  FENCE.VIEW.ASYNC.S ;  /* 0x00000000000073c6 */ /* 0x000ef60000000000 */
[----:B---3--:R3:W4:Y:S01]  /*0660*/  SYNCS.EXCH.64 URZ, [UR4], UR6 ;  /* 0x0000000604ff75b2 */ /* 0x0087220008000100 */
[----:B------:R3:W1:Y:S01]  /*0670*/  SYNCS.EXCH.64 URZ, [UR4+0xd0], UR6 ;  /* 0x0000d00604ff75b2 */ /* 0x0006620008000100 */
        /* <DEDUP_REMOVED lines=49> */
[----:B------:R3:W1:Y:S02]  /*0990*/  SYNCS.EXCH.64 URZ, [UR4+0x198], UR6 ;  /* 0x0001980604ff75b2 */ /* 0x0006640008000100 */
[----:B---34-:R-:W-:Y:S01]  /*09a0*/  NOP ;  /* 0x0000000000007918 */ /* 0x018fe20000000000 */
.L_x_10:
[----:B------:R-:W-:Y:S05]  /*09b0*/  BSYNC.RECONVERGENT B0 ;  /* 0x0000000000007941 */ /* 0x000fea0003800200 */
.L_x_9:
[----:B------:R-:W3:Y:S01]  /*09c0*/  SHFL.IDX PT, R0, R87, RZ, 0x1f ;  /* 0x00001fff57007589 */ /* 0x000ee200000e0000 */
[----:B------:R-:W-:Y:S01]  /*09d0*/  NOP ;  /* 0x0000000000007918 */ /* 0x000fe20000000000 */
[----:B---3--:R-:W-:-:S13]  /*09e0*/  ISETP.NE.AND P0, PT, R0, 0x1, PT ;  /* 0x000000010000780c */ /* 0x008fda0003f05270 */
[----:B------:R-:W-:Y:S05]  /*09f0*/  @P0 BRA `(.L_x_11) ;  /* 0x0000000000440947 */ /* 0x000fea0003800000 */
[----:B------:R-:W-:Y:S01]  /*0a00*/  UMOV UR4, 0x400 ;  /* 0x0000040000047882 */ /* 0x000fe20000000000 */
[----:B------:R-:W-:Y:S01]  /*0a10*/  UMOV UR8, 0x20 ;  /* 0x0000002000087882 */ /* 0x000fe20000000000 */
[----:B------:R-:W-:Y:S01]  /*0a20*/  UMOV UR6, 0x80 ;  /* 0x0000008000067882 */ /* 0x000fe20000000000 */
[----:B------:R-:W-:Y:S02]  /*0a30*/  ULEA UR4, UR37, UR4, 0x18 ;  /* 0x0000000425047291 */ /* 0x000fe4000f8ec0ff */
[----:B------:R-:W-:-:S04]  /*0a40*/  UIADD3 UR8, UPT, UPT, -UR8, 0x100000, URZ ;  /* 0x0010000008087890 */ /* 0x000fc8000fffe1ff */
[----:B------:R-:W-:Y:S02]  /*0a50*/  USHF.L.U32 UR9, UR8, 0xb, URZ ;  /* 0x0000000b08097899 */ /* 0x000fe400080006ff */
[----:B------:R-:W-:Y:S02]  /*0a60*/  USHF.L.U32 UR8, UR8, 0x1, URZ ;  /* 0x0000000108087899 */ /* 0x000fe400080006ff */
[----:B------:R-:W-:-:S04]  /*0a70*/  UIADD3 UR6, UPT, UPT, -UR6, 0x100000, URZ ;  /* 0x0010000006067890 */ /* 0x000fc8000fffe1ff */
[----:B------:R-:W-:Y:S02]  /*0a80*/  USHF.L.U32 UR7, UR6, 0xb, URZ ;  /* 0x0000000b06077899 */ /* 0x000fe400080006ff */
[----:B------:R-:W-:Y:S01]  /*0a90*/  USHF.L.U32 UR6, UR6, 0x1, URZ ;  /* 0x0000000106067899 */ /* 0x000fe200080006ff */
[----:B------:R-:W-:Y:S01]  /*0aa0*/  ELECT P0, URZ, PT ;  /* 0x0000000000ff782f */ /* 0x000fe20003800000 */
[----:B------:R-:W3:Y:S02]  /*0ab0*/  FENCE.VIEW.ASYNC.S ;  /* 0x00000000000073c6 */ /* 0x000ee40000000000 */
[----:B---3--:R3:W4:Y:S08]  /*0ac0*/  SYNCS.EXCH.64 URZ, [UR4+0x1a0], UR8 ;  /* 0x0001a00804ff75b2 */ /* 0x0087300008000100 */
[----:B------:R3:W1:Y:S01]  /*0ad0*/  SYNCS.EXCH.64 URZ, [UR4+0x1b0], UR6 ;  /* 0x0001b00604ff75b2 */ /* 0x0006620008000100 */
[----:B------:R3:W1:Y:S01]  /*0ae0*/  SYNCS.EXCH.64 URZ, [UR4+0x1a8], UR8 ;  /* 0x0001a80804ff75b2 */ /* 0x0006620008000100 */
[----:B------:R3:W1:Y:S01]  /*0af0*/  SYNCS.EXCH.64 URZ, [UR4+0x1b8], UR6 ;  /* 0x0001b80604ff75b2 */ /* 0x0006620008000100 */
[----:B------:R-:W-:Y:S01]  /*0b00*/  NOP ;  /* 0x0000000000007918 */ /* 0x000fe20000000000 */
.L_x_11:
[----:B------:R-:W2:Y:S01]  /*0b10*/  SHFL.IDX PT, R0, R87, RZ, 0x1f ;  /* 0x00001fff57007589 */ /* 0x000ea200000e0000 */
[----:B------:R-:W-:Y:S01]  /*0b20*/  NOP ;  /* 0x0000000000007918 */ /* 0x000fe20000000000 */
[----:B--2---:R-:W-:-:S13]  /*0b30*/  ISETP.NE.AND P0, PT, R0, 0x3, PT ;  /* 0x000000030000780c */ /* 0x004fda0003f05270 */
[----:B------:R-:W-:Y:S05]  /*0b40*/  @P0 BRA `(.L_x_12) ;  /* 0x00000000002c0947 */ /* 0x000fea0003800000 */
[----:B---3--:R-:W-:Y:S01]  /*0b50*/  UMOV UR4, 0x400 ;  /* 0x0000040000047882 */ /* 0x008fe20000000000 */
[----:B------:R-:W-:Y:S01]  /*0b60*/  UMOV UR6, 0x20 ;  /* 0x0000002000067882 */ /* 0x000fe20000000000 */
[----:B------:R-:W-:Y:S02]  /*0b70*/  ULEA UR4, UR37, UR4, 0x18 ;  /* 0x0000000425047291 */ /* 0x000fe4000f8ec0ff */
[----:B------:R-:W-:-:S04]  /*0b80*/  UIADD3 UR6, UPT, UPT, -UR6, 0x100000, URZ ;  /* 0x0010000006067890 */ /* 0x000fc8000fffe1ff */
[----:B------:R-:W-:Y:S02]  /*0b90*/  USHF.L.U32 UR7, UR6, 0xb, URZ ;  /* 0x0000000b06077899 */ /* 0x000fe400080006ff */
[----:B------:R-:W-:Y:S01]  /*0ba0*/  USHF.L.U32 UR6, UR6, 0x1, URZ ;  /* 0x0000000106067899 */ /* 0x000fe200080006ff */
[----:B------:R-:W-:Y:S01]  /*0bb0*/  ELECT P0, URZ, PT ;  /* 0x0000000000ff782f */ /* 0x000fe20003800000 */
[----:B------:R-:W2:Y:S10]  /*0bc0*/  FENCE.VIEW.ASYNC.S ;  /* 0x00000000000073c6 */ /* 0x000eb40000000000 */
[----:B--2---:R2:W3:Y:S01]  /*0bd0*/  SYNCS.EXCH.64 URZ, [UR4+0x1c0], UR6 ;  /* 0x0001c00604ff75b2 */ /* 0x0044e20008000100 */
[----:B------:R2:W1:Y:S01]  /*0be0*/  SYNCS.EXCH.64 URZ, [UR4+0x1c8], UR6 ;  /* 0x0001c80604ff75b2 */ /* 0x0004620008000100 */
[----:B------:R-:W-:Y:S01]  /*0bf0*/  NOP ;  /* 0x0000000000007918 */ /* 0x000fe20000000000 */
.L_x_12:
[----:B------:R-:W4:Y:S01]  /*0c00*/  SHFL.IDX PT, R0, R87, RZ, 0x1f ;  /* 0x00001fff57007589 */ /* 0x000f2200000e0000 */
[----:B------:R-:W-:Y:S01]  /*0c10*/  NOP ;  /* 0x0000000000007918 */ /* 0x000fe20000000000 */
[----:B----4-:R-:W-:-:S13]  /*0c20*/  ISETP.NE.AND P0, PT, R0, 0x4, PT ;  /* 0x000000040000780c */ /* 0x010fda0003f05270 */
[----:B------:R-:W-:Y:S05]  /*0c30*/  @P0 BRA `(.L_x_13) ;  /* 0x0000000000400947 */ /* 0x000fea0003800000 */
[----:B--23--:R-:W-:Y:S01]  /*0c40*/  UMOV UR4, 0x1e0 ;  /* 0x000001e000047882 */ /* 0x00cfe20000000000 */
[----:B------:R-:W-:Y:S01]  /*0c50*/  UMOV UR6, 0x400 ;  /* 0x0000040000067882 */ /* 0x000fe20000000000 */
[----:B------:R-:W-:Y:S01]  /*0c60*/  USEL UR4, UR4, 0x1a0, UP3 ;  /* 0x000001a004047887 */ /* 0x000fe20009800000 */
        /* <DEDUP_REMOVED lines=9> */
[----:B------:R-:W2:Y:S02]  /*0d00*/  FENCE.VIEW.ASYNC.S ;  /* 0x00000000000073c6 */ /* 0x000ea40000000000 */
[----:B--2---:R4:W2:Y:S08]  /*0d10*/  SYNCS.EXCH.64 URZ, [UR6+0x1d0], UR8 ;  /* 0x0001d00806ff75b2 */ /* 0x0048b00008000100 */
[----:B------:R4:W3:Y:S02]  /*0d20*/  SYNCS.EXCH.64 URZ, [UR6+0x1d8], UR4 ;  /* 0x0001d80406ff75b2 */ /* 0x0008e40008000100 */
[----:B----4-:R-:W-:Y:S01]  /*0d30*/  NOP ;  /* 0x0000000000007918 */ /* 0x010fe20000000000 */
.L_x_13:
[----:B------:R-:W4:Y:S01]  /*0d40*/  SHFL.IDX PT, R0, R87, RZ, 0x1f ;  /* 0x00001fff57007589 */ /* 0x000f2200000e0000 */
[----:B------:R-:W-:Y:S01]  /*0d50*/  ISETP.NE.OR P1, PT, RZ, UR19, !P1 ;  /* 0x00000013ff007c0c */ /* 0x000fe2000cf25670 */
[----:B------:R-:W-:Y:S01]  /*0d60*/  NOP ;  /* 0x0000000000007918 */ /* 0x000fe20000000000 */
[----:B----4-:R-:W-:-:S13]  /*0d70*/  ISETP.NE.AND P0, PT, R0, 0x5, PT ;  /* 0x000000050000780c */ /* 0x010fda0003f05270 */
[----:B------:R-:W-:Y:S05]  /*0d80*/  @P0 BRA `(.L_x_14) ;  /* 0x0000000000440947 */ /* 0x000fea0003800000 */
[----:B--23--:R-:W-:Y:S01]  /*0d90*/  UMOV UR4, 0x400 ;  /* 0x0000040000047882 */ /* 0x00cfe20000000000 */
        /* <DEDUP_REMOVED lines=12> */
[----:B------:R4:W3:Y:S01]  /*0e60*/  SYNCS.EXCH.64 URZ, [UR4+0x1f0], UR8 ;  /* 0x0001f00804ff75b2 */ /* 0x0008e20008000100 */
[----:B------:R4:W1:Y:S01]  /*0e70*/  SYNCS.EXCH.64 URZ, [UR4+0x1e8], UR6 ;  /* 0x0001e80604ff75b2 */ /* 0x0008620008000100 */
[----:B------:R4:W1:Y:S02]  /*0e80*/  SYNCS.EXCH.64 URZ, [UR4+0x1f8], UR8 ;  /* 0x0001f80804ff75b2 */ /* 0x0008640008000100 */
[----:B----4-:R-:W-:Y:S01]  /*0e90*/  NOP ;  /* 0x0000000000007918 */ /* 0x010fe20000000000 */
.L_x_14:
[----:B------:R-:W-:Y:S01]  /*0ea0*/  VOTEU.ALL UP0, P1 ;  /* 0x0000000000ff7886 */ /* 0x000fe20000800000 */
[----:B--23--:R-:W-:Y:S01]  /*0eb0*/  UMOV UR4, 0x20 ;  /* 0x0000002000047882 */ /* 0x00cfe20000000000 */
[----:B------:R-:W2:Y:S01]  /*0ec0*/  LDCU UR7, c[0x0][0x36c] ;  /* 0x00006d80ff0777ac */ /* 0x000ea20008000800 */
[----:B------:R-:W-:Y:S01]  /*0ed0*/  NOP ;  /* 0x0000000000007918 */ /* 0x000fe20000000000 */
[----:B-1----:R-:W-:Y:S01]  /*0ee0*/  LOP3.LUT R3, R99, 0x1f, RZ, 0xc0, !PT ;  /* 0x0000001f63037812 */ /* 0x002fe200078ec0ff */
[----:B------:R-:W-:Y:S01]  /*0ef0*/  @!UP0 UMOV UR6, 0x400 ;  /* 0x0000040000068882 */ /* 0x000fe20000000000 */
[----:B------:R-:W-:-:S04]  /*0f00*/  @!UP0 UIADD3 UR4, UPT, UPT, -UR4, 0x100000, URZ ;  /* 0x0010000004048890 */ /* 0x000fc8000fffe1ff */
[----:B------:R-:W-:Y:S02]  /*0f10*/  @!UP0 USHF.L.U32 UR5, UR4, 0xb, URZ ;  /* 0x0000000b04058899 */ /* 0x000fe400080006ff */
[----:B------:R-:W-:Y:S02]  /*0f20*/  @!UP0 USHF.L.U32 UR4, UR4, 0x1, URZ ;  /* 0x0000000104048899 */ /* 0x000fe400080006ff */
[----:B------:R-:W-:Y:S01]  /*0f30*/  @!UP0 ULEA UR6, UR37, UR6, 0x18 ;  /* 0x0000000625068291 */ /* 0x000fe2000f8ec0ff */
[----:B------:R-:W-:Y:S01]  /*0f40*/  VOTEU.ALL UP0, P1 ;  /* 0x0000000000ff7886 */ /* 0x000fe20000800000 */
[----:B------:R-:W-:Y:S02]  /*0f50*/  UISETP.NE.AND UP4, UPT, UR19, URZ, UPT ;  /* 0x000000ff1300728c */ /* 0x000fe4000bf85270 */
[----:B--2---:R-:W-:Y:S01]  /*0f60*/  UISETP.EQ.U32.AND UP6, UPT, UR7, 0x1, UPT ;  /* 0x000000010700788c */ /* 0x004fe2000bfc2070 */
[----:B------:R-:W1:Y:S07]  /*0f70*/  FENCE.VIEW.ASYNC.S ;  /* 0x00000000000073c6 */ /* 0x000e6e0000000000 */
[----:B-1----:R1:W2:Y:S01]  /*0f80*/  @!UP0 SYNCS.EXCH.64 URZ, [UR6+0x200], UR4 ;  /* 0x0002000406ff85b2 */ /* 0x0022a20008000100 */
[----:B------:R-:W-:Y:S05]  /*0f90*/  BRA.U !UP6, `(.L_x_15) ;  /* 0x000000010e087547 */ /* 0x000fea000b800000 */
[----:B--2---:R-:W-:Y:S01]  /*0fa0*/  UCGABAR_ARV ;  /* 0x00000000000079c7 */ /* 0x004fe20008000000 */
[----:B------:R-:W-:Y:S05]  /*0fb0*/  BRA `(.L_x_16) ;  /* 0x0000000000047947 */ /* 0x000fea0003800000 */
.L_x_15:
[----:B--2---:R-:W-:Y:S01]  /*0fc0*/  NOP ;  /* 0x0000000000007918 */ /* 0x004fe20000000000 */
.L_x_16:
[----:B------:R-:W2:Y:S01]  /*0fd0*/  S2UR UR22, SR_CTAID.X ;  /* 0x00000000001679c3 */ /* 0x000ea20000002500 */
[----:B------:R-:W-:-:S05]  /*0fe0*/  CS2R.32 R91, SR_CgaSize ;  /* 0x00000000005b7805 */ /* 0x000fca0000008a00 */
[----:B------:R-:W-:-:S05]  /*0ff0*/  IMAD R91, R91, -0xa0, RZ ;  /* 0xffffff605b5b7824 */ /* 0x000fca00078e02ff */
[----:B-1----:R-:W-:-:S14]  /*1000*/  R2UR UR5, R91 ;  /* 0x000000005b0572ca */ /* 0x002fdc00000e0000 */
[----:B------:R-:W1:Y:S01]  /*1010*/  LDCU UR5, c[0x0][UR5+0x2b0] ;  /* 0x00005600050577ac */ /* 0x000e620008000800 */
[----:B------:R-:W-:-:S05]  /*1020*/  CS2R.32 R91, SR_CgaSize ;  /* 0x00000000005b7805 */ /* 0x000fca0000008a00 */
[----:B------:R-:W-:-:S05]  /*1030*/  IMAD R91, R91, -0xa0, RZ ;  /* 0xffffff605b5b7824 */ /* 0x000fca00078e02ff */
[----:B------:R-:W-:-:S14]  /*1040*/  R2UR UR4, R91 ;  /* 0x000000005b0472ca */ /* 0x000fdc00000e0000 */
[----:B------:R-:W3:Y:S01]  /*1050*/  LDCU UR4, c[0x0][UR4+0x2b4] ;  /* 0x00005680040477ac */ /* 0x000ee20008000800 */
[----:B------:R-:W4:Y:S01]  /*1060*/  S2UR UR18, SR_CTAID.Y ;  /* 0x00000000001279c3 */ /* 0x000f220000002600 */
[----:B------:R-:W-:-:S05]  /*1070*/  CS2R.32 R91, SR_CgaSize ;  /* 0x00000000005b7805 */ /* 0x000fca0000008a00 */
[----:B------:R-:W-:-:S05]  /*1080*/  IMAD R91, R91, -0xa0, RZ ;  /* 0xffffff605b5b7824 */ /* 0x000fca00078e02ff */
[----:B------:R-:W-:-:S14]  /*1090*/  R2UR UR7, R91 ;  /* 0x000000005b0772ca */ /* 0x000fdc00000e0000 */
[----:B------:R-:W3:Y:S01]  /*10a0*/  LDCU UR7, c[0x0][UR7+0x2a0] ;  /* 0x00005400070777ac */ /* 0x000ee20008000800 */
[----:B------:R-:W-:-:S05]  /*10b0*/  CS2R.32 R91, SR_CgaSize ;  /* 0x00000000005b7805 */ /* 0x000fca0000008a00 */
[----:B------:R-:W-:-:S05]  /*10c0*/  IMAD R91, R91, -0xa0, RZ ;  /* 0xffffff605b5b7824 */ /* 0x000fca00078e02ff */
[----:B------:R-:W-:-:S14]  /*10d0*/  R2UR UR8, R91 ;  /* 0x000000005b0872ca */ /* 0x000fdc00000e0000 */
[----:B------:R-:W3:Y:S01]  /*10e0*/  LDCU UR8, c[0x0][UR8+0x2a4] ;  /* 0x00005480080877ac */ /* 0x000ee20008000800 */
[----:B------:R-:W3:Y:S01]  /*10f0*/  LDCU UR21, c[0x0][0xc24] ;  /* 0x00018480ff1577ac */ /* 0x000ee20008000800 */
[----:B------:R-:W3:Y:S01]  /*1100*/  LDCU UR39, c[0x0][0xc24] ;  /* 0x00018480ff2777ac */ /* 0x000ee20008000800 */
[----:B--2---:R-:W-:Y:S01]  /*1110*/  I2FP.F32.U32 R2, UR22 ;  /* 0x0000001600027c45 */ /* 0x004fe20008201000 */
[----:B------:R-:W2:Y:S04]  /*1120*/  LDCU UR24, c[0x0][0xc30] ;  /* 0x00018600ff1877ac */ /* 0x000ea80008000800 */
[----:B-1----:R-:W-:Y:S01]  /*1130*/  FMUL R2, R2, UR5 ;  /* 0x0000000502027c20 */ /* 0x002fe20008400000 */
[----:B----4-:R-:W-:-:S05]  /*1140*/  I2FP.F32.U32 R0, UR18 ;  /* 0x0000001200007c45 */ /* 0x010fca0008201000 */
[----:B------:R-:W1:Y:S01]  /*1150*/  F2I.U32.TRUNC.NTZ R2, R2 ;  /* 0x0000000200027305 */ /* 0x000e62000020f000 */
[----:B---3--:R-:W-:-:S07]  /*1160*/  FMUL R0, R0, UR4 ;  /* 0x0000000400007c20 */ /* 0x008fce0008400000 */
[----:B------:R-:W3:Y:S01]  /*1170*/  F2I.U32.TRUNC.NTZ R0, R0 ;  /* 0x0000000000007305 */ /* 0x000ee2000020f000 */
[----:B-1----:R-:W-:Y:S02]  /*1180*/  R2UR UR4, R2 ;  /* 0x00000000020472ca */ /* 0x002fe400000e0000 */
[----:B------:R-:W-:Y:S02]  /*1190*/  PRMT R2, RZ, 0x7610, R2 ;  /* 0x00007610ff027816 */ /* 0x000fe40000000002 */
[----:B---3--:R-:W-:Y:S02]  /*11a0*/  R2UR UR6, R0 ;  /* 0x00000000000672ca */ /* 0x008fe400000e0000 */
[----:B------:R-:W-:-:S07]  /*11b0*/  PRMT R0, RZ, 0x7610, R0 ;  /* 0x00007610ff007816 */ /* 0x000fce0000000000 */
[----:B------:R-:W-:-:S04]  /*11c0*/  UIADD3 UR5, UPT, UPT, -UR4, URZ, URZ ;  /* 0x000000ff04057290 */ /* 0x000fc8000fffe1ff */
[----:B------:R-:W-:Y:S02]  /*11d0*/  UIMAD UR5, UR7, UR5, UR22 ;  /* 0x00000005070572a4 */ /* 0x000fe4000f8e0216 */
[----:B------:R-:W-:-:S04]  /*11e0*/  UIADD3 UR4, UPT, UPT, -UR6, URZ, URZ ;  /* 0x000000ff06047290 */ /* 0x000fc8000fffe1ff */
[----:B------:R-:W-:Y:S01]  /*11f0*/  IMAD.U32 R91, RZ, RZ, UR5 ;  /* 0x00000005ff5b7e24 */ /* 0x000fe2000f8e00ff */
[----:B------:R-:W-:-:S06]  /*1200*/  UIMAD UR4, UR8, UR4, UR18 ;  /* 0x00000004080472a4 */ /* 0x000fcc000f8e0212 */
[----:B------:R-:W-:Y:S01]  /*1210*/  IMAD.U32 R90, RZ, RZ, UR4 ;  /* 0x00000004ff5a7e24 */ /* 0x000fe2000f8e00ff */
[----:B--2---:R-:W-:Y:S06]  /*1220*/  BRA.U UP4, `(.L_x_17) ;  /* 0x0000000104307547 */ /* 0x004fec000b800000 */
[----:B------:R-:W-:Y:S01]  /*1230*/  R2UR UR5, R90 ;  /* 0x000000005a0572ca */ /* 0x000fe200000e0000 */
[----:B------:R-:W-:Y:S01]  /*1240*/  UMOV UR7, 0x3 ;  /* 0x0000000300077882 */ /* 0x000fe20000000000 */
[----:B------:R-:W-:-:S11]  /*1250*/  R2UR UR4, R91 ;  /* 0x000000005b0472ca */ /* 0x000fd600000e0000 */
[----:B------:R-:W-:-:S04]  /*1260*/  UISETP.NE.AND UP0, UPT, UR5, URZ, UPT ;  /* 0x000000ff0500728c */ /* 0x000fc8000bf05270 */
[----:B------:R-:W-:Y:S02]  /*1270*/  UISETP.LT.U32.OR UP0, UPT, UR4, 0x2, !UP0 ;  /* 0x000000020400788c */ /* 0x000fe4000c701470 */
[----:B------:R-:W-:Y:S02]  /*1280*/  ULOP3.LUT UR4, UR4, 0xfffffffe, URZ, 0xc0, !UPT ;  /* 0xfffffffe04047892 */ /* 0x000fe4000f8ec0ff */
[----:B------:R-:W-:Y:S02]  /*1290*/  USEL UR6, URZ, 0x1, !UP0 ;  /* 0x00000001ff067887 */ /* 0x000fe4000c000000 */
[----:B------:R-:W-:Y:S02]  /*12a0*/  USEL UR5, URZ, 0x2, !UP0 ;  /* 0x00000002ff057887 */ /* 0x000fe4000c000000 */
[----:B------:R-:W-:Y:S02]  /*12b0*/  USHF.L.U32 UR4, UR7, UR4, URZ ;  /* 0x0000000407047299 */ /* 0x000fe400080006ff */
[----:B------:R-:W-:-:S04]  /*12c0*/  UIADD3 UR5, UPT, UPT, UR6, UR5, URZ ;  /* 0x0000000506057290 */ /* 0x000fc8000fffe0ff */
[----:B------:R-:W-:Y:S02]  /*12d0*/  IMAD.U32 R0, RZ, RZ, UR4 ;  /* 0x00000004ff007e24 */ /* 0x000fe4000f8e00ff */
[----:B------:R-:W-:-:S07]  /*12e0*/  IMAD.U32 R2, RZ, RZ, UR5 ;  /* 0x00000005ff027e24 */ /* 0x000fce000f8e00ff */
.L_x_17:
[----:B------:R-:W1:Y:S01]  /*12f0*/  S2UR UR52, SR_CTAID.Z ;  /* 0x00000000003479c3 */ /* 0x000e620000002700 */
[----:B------:R-:W-:Y:S01]  /*1300*/  UISETP.GE.AND UP0, UPT, UR21, 0x1, UPT ;  /* 0x000000011500788c */ /* 0x000fe2000bf06270 */
[----:B------:R-:W-:-:S08]  /*1310*/  UMOV UR20, UR22 ;  /* 0x0000001600147c82 */ /* 0x000fd00008000000 */
[----:B------:R-:W-:Y:S05]  /*1320*/  BRA.U !UP0, `(.L_x_18) ;  /* 0x0000000108d47547 */ /* 0x000fea000b800000 */
[----:B------:R-:W2:Y:S01]  /*1330*/  LDCU.128 UR12, c[0x0][0xc10] ;  /* 0x00018200ff0c77ac */ /* 0x000ea20008000c00 */
[----:B------:R-:W3:Y:S01]  /*1340*/  LDCU UR23, c[0x0][0xc0c] ;  /* 0x00018180ff1777ac */ /* 0x000ee20008000800 */
[----:B------:R-:W4:Y:S01]  /*1350*/  LDCU UR6, c[0x0][0x370] ;  /* 0x00006e00ff0677ac */ /* 0x000f220008000800 */
[----:B------:R-:W1:Y:S01]  /*1360*/  LDCU UR7, c[0x0][0x374] ;  /* 0x00006e80ff0777ac */ /* 0x000e620008000800 */
[----:B------:R-:W1:Y:S01]  /*1370*/  LDCU UR20, c[0x0][0xc20] ;  /* 0x00018400ff1477ac */ /* 0x000e620008000800 */
[----:B--2---:R-:W-:Y:S02]  /*1380*/  UIMAD.WIDE.U32 UR4, UR22, UR12, URZ ;  /* 0x0000000c160472a5 */ /* 0x004fe4000f8e00ff */
[----:B---3--:R-:W-:Y:S01]  /*1390*/  UISETP.NE.AND UP0, UPT, UR23, 0x1, UPT ;  /* 0x000000011700788c */ /* 0x008fe2000bf05270 */
[----:B------:R-:W2:Y:S01]  /*13a0*/  LDCU.64 UR8, c[0x0][0xc28] ;  /* 0x00018500ff0877ac */ /* 0x000ea20008000a00 */
[----:B----4-:R-:W-:-:S03]  /*13b0*/  UIMAD.WIDE.U32 UR10, UR6, UR12, URZ ;  /* 0x0000000c060a72a5 */ /* 0x010fc6000f8e00ff */
[----:B------:R-:W-:Y:S01]  /*13c0*/  UMOV UR4, UR5 ;  /* 0x0000000500047c82 */ /* 0x000fe20008000000 */
[----:B------:R-:W-:Y:S02]  /*13d0*/  UISETP.NE.AND UP2, UPT, UR21, 0x1, UPT ;  /* 0x000000011500788c */ /* 0x000fe4000bf45270 */
[----:B------:R-:W-:Y:S01]  /*13e0*/  USHF.R.U32.HI UR4, URZ, UR13, UR4 ;  /* 0x0000000dff047299 */ /* 0x000fe20008011604 */
[----:B------:R-:W-:Y:S01]  /*13f0*/  UMOV UR10, UR11 ;  /* 0x0000000b000a7c82 */ /* 0x000fe20008000000 */
[----:B------:R-:W-:Y:S02]  /*1400*/  UIMAD.WIDE.U32 UR16, UR18, UR15, URZ ;  /* 0x0000000f121072a5 */ /* 0x000fe4000f8e00ff */
[----:B------:R-:W-:Y:S02]  /*1410*/  USEL UR5, UR22, UR4, !UP0 ;  /* 0x0000000416057287 */ /* 0x000fe4000c000000 */
[----:B------:R-:W-:Y:S02]  /*1420*/  @UP0 USHF.R.U32.HI UR6, URZ, UR13, UR10 ;  /* 0x0000000dff060299 */ /* 0x000fe4000801160a */
[----:B------:R-:W-:-:S02]  /*1430*/  UISETP.NE.AND UP0, UPT, UR14, 0x1, UPT ;  /* 0x000000010e00788c */ /* 0x000fc4000bf05270 */
[----:B-1----:R-:W-:Y:S02]  /*1440*/  UIMAD.WIDE.U32 UR10, UR7, UR15, URZ ;  /* 0x0000000f070a72a5 */ /* 0x002fe4000f8e00ff */
[----:B--2---:R-:W-:Y:S01]  /*1450*/  UIMAD.WIDE.U32 UR12, UR6, UR8, URZ ;  /* 0x00000008060c72a5 */ /* 0x004fe2000f8e00ff */
[----:B------:R-:W-:Y:S02]  /*1460*/  UMOV UR4, UR17 ;  /* 0x0000001100047c82 */ /* 0x000fe40008000000 */
[----:B------:R-:W-:Y:S02]  /*1470*/  USHF.R.U32.HI UR4, URZ, UR20, UR4 ;  /* 0x00000014ff047299 */ /* 0x000fe40008011604 */
[----:B------:R-:W-:Y:S02]  /*1480*/  UMOV UR10, UR11 ;  /* 0x0000000b000a7c82 */ /* 0x000fe40008000000 */
[----:B------:R-:W-:Y:S01]  /*1490*/  UMOV UR12, UR13 ;  /* 0x0000000d000c7c82 */ /* 0x000fe20008000000 */
[----:B------:R-:W-:-:S02]  /*14a0*/  @UP0 USHF.R.U32.HI UR7, URZ, UR20, UR10 ;  /* 0x00000014ff070299 */ /* 0x000fc4000801160a */
[----:B------:R-:W-:Y:S02]  /*14b0*/  USEL UR4, UR18, UR4, !UP0 ;  /* 0x0000000412047287 */ /* 0x000fe4000c000000 */
[----:B------:R-:W-:Y:S02]  /*14c0*/  UIMAD.WIDE.U32 UR10, UR7, UR8, URZ ;  /* 0x00000008070a72a5 */ /* 0x000fe4000f8e00ff */
[----:B------:R-:W-:Y:S02]  /*14d0*/  @UP2 USHF.R.U32.HI UR6, URZ, UR9, UR12 ;  /* 0x00000009ff062299 */ /* 0x000fe4000801160c */
[----:B------:R-:W-:Y:S02]  /*14e0*/  UIMAD.WIDE.U32 UR12, UR4, UR8, URZ ;  /* 0x00000008040c72a5 */ /* 0x000fe4000f8e00ff */
[----:B------:R-:W-:Y:S01]  /*14f0*/  UIADD3 UR20, UPT, UPT, -UR5, URZ, URZ ;  /* 0x000000ff05147290 */ /* 0x000fe2000fffe1ff */
[----:B------:R-:W-:Y:S02]  /*1500*/  UMOV UR10, UR11 ;  /* 0x0000000b000a7c82 */ /* 0x000fe40008000000 */
[----:B------:R-:W-:-:S02]  /*1510*/  @UP2 USHF.R.U32.HI UR7, URZ, UR9, UR10 ;  /* 0x00000009ff072299 */ /* 0x000fc4000801160a */
[----:B------:R-:W-:Y:S02]  /*1520*/  UIMAD UR10, UR6, UR21, URZ ;  /* 0x00000015060a72a4 */ /* 0x000fe4000f8e02ff */
[----:B------:R-:W-:Y:S02]  /*1530*/  UIMAD UR7, UR7, UR21, URZ ;  /* 0x00000015070772a4 */ /* 0x000fe4000f8e02ff */
[----:B------:R-:W-:Y:S02]  /*1540*/  UIMAD UR20, UR23, UR20, UR22 ;  /* 0x00000014171472a4 */ /* 0x000fe4000f8e0216 */
[----:B------:R-:W-:-:S03]  /*1550*/  UISETP.GE.AND UP0, UPT, UR4, UR7, UPT ;  /* 0x000000070400728c */ /* 0x000fc6000bf06270 */
[----:B------:R-:W-:Y:S01]  /*1560*/  UMOV UR7, UR13 ;  /* 0x0000000d00077c82 */ /* 0x000fe20008000000 */
[----:B------:R-:W-:Y:S02]  /*1570*/  UISETP.GE.OR UP0, UPT, UR5, UR10, UP0 ;  /* 0x0000000a0500728c */ /* 0x000fe40008706670 */
[----:B------:R-:W-:Y:S02]  /*1580*/  UIMAD.WIDE.U32 UR10, UR5, UR8, URZ ;  /* 0x00000008050a72a5 */ /* 0x000fe4000f8e00ff */
[----:B------:R-:W-:Y:S02]  /*1590*/  USHF.R.U32.HI UR7, URZ, UR9, UR7 ;  /* 0x00000009ff077299 */ /* 0x000fe40008011607 */
[----:B------:R-:W-:Y:S02]  /*15a0*/  UIADD3 UR10, UPT, UPT, -UR4, URZ, URZ ;  /* 0x000000ff040a7290 */ /* 0x000fe4000fffe1ff */
[----:B------:R-:W-:Y:S02]  /*15b0*/  USEL UR7, UR4, UR7, !UP2 ;  /* 0x0000000704077287 */ /* 0x000fe4000d000000 */
[----:B------:R-:W-:Y:S01]  /*15c0*/  UIMAD UR10, UR14, UR10, UR18 ;  /* 0x0000000a0e0a72a4 */ /* 0x000fe2000f8e0212 */
[----:B------:R-:W-:-:S02]  /*15d0*/  @!UP0 UMOV UR8, UR11 ;  /* 0x0000000b00088c82 */ /* 0x000fc40008000000 */
[----:B------:R-:W-:Y:S02]  /*15e0*/  @!UP0 USHF.R.U32.HI UR8, URZ, UR9, UR8 ;  /* 0x00000009ff088299 */ /* 0x000fe40008011608 */
[----:B------:R-:W-:Y:S02]  /*15f0*/  UIADD3 UR9, UPT, UPT, -UR7, URZ, URZ ;  /* 0x000000ff07097290 */ /* 0x000fe4000fffe1ff */
[----:B------:R-:W-:Y:S02]  /*1600*/  @!UP0 USEL UR8, UR5, UR8, !UP2 ;  /* 0x0000000805088287 */ /* 0x000fe4000d000000 */
[----:B------:R-:W-:Y:S02]  /*1610*/  UIMAD UR9, UR21, UR9, UR4 ;  /* 0x00000009150972a4 */ /* 0x000fe4000f8e0204 */
[----:B------:R-:W-:Y:S02]  /*1620*/  @!UP0 UIADD3 UR7, UPT, UPT, UR7, -UR8, URZ ;  /* 0x8000000807078290 */ /* 0x000fe4000fffe0ff */
[----:B------:R-:W-:-:S02]  /*1630*/  @!UP0 UIMAD UR6, UR9, UR6, UR8 ;  /* 0x00000006090682a4 */ /* 0x000fc4000f8e0208 */
[----:B------:R-:W-:-:S04]  /*1640*/  @!UP0 UIMAD UR4, UR7, UR21, UR5 ;  /* 0x00000015070482a4 */ /* 0x000fc8000f8e0205 */
[----:B------:R-:W-:Y:S01]  /*1650*/  UIMAD UR18, UR4, UR14, UR10 ;  /* 0x0000000e041272a4 */ /* 0x000fe2000f8e020a */
[----:B------:R-:W-:Y:S02]  /*1660*/  @!UP0 UMOV UR5, UR6 ;  /* 0x0000000600058c82 */ /* 0x000fe40008000000 */
[----:B------:R-:W-:-:S12]  /*1670*/  UIMAD UR20, UR5, UR23, UR20 ;  /* 0x00000017051472a4 */ /* 0x000fd8000f8e0214 */
.L_x_18:
[----:B------:R-:W-:-:S09]  /*1680*/  UISETP.NE.AND UP0, UPT, UR24, 0x1, UPT ;  /* 0x000000011800788c */ /* 0x000fd2000bf05270 */
[----:B------:R-:W-:Y:S05]  /*1690*/  BRA.U UP0, `(.L_x_19) ;  /* 0x0000000100407547 */ /* 0x000fea000b800000 */
[----:B------:R-:W2:Y:S01]  /*16a0*/  LDCU.128 UR8, c[0x0][0xc10] ;  /* 0x00018200ff0877ac */ /* 0x000ea20008000c00 */
[----:B------:R-:W3:Y:S01]  /*16b0*/  LDCU UR12, c[0x0][0xc0c] ;  /* 0x00018180ff0c77ac */ /* 0x000ee20008000800 */
[----:B------:R-:W4:Y:S01]  /*16c0*/  LDCU UR13, c[0x0][0xc20] ;  /* 0x00018400ff0d77ac */ /* 0x000f220008000800 */
[----:B--2---:R-:W-:Y:S02]  /*16d0*/  UIMAD.WIDE.U32 UR4, UR20, UR8, URZ ;  /* 0x00000008140472a5 */ /* 0x004fe4000f8e00ff */
[----:B------:R-:W-:Y:S02]  /*16e0*/  UIMAD.WIDE.U32 UR6, UR18, UR11, URZ ;  /* 0x0000000b120672a5 */ /* 0x000fe4000f8e00ff */
[----:B---3--:R-:W-:Y:S02]  /*16f0*/  UISETP.NE.AND UP0, UPT, UR12, 0x1, UPT ;  /* 0x000000010c00788c */ /* 0x008fe4000bf05270 */
[----:B------:R-:W-:-:S03]  /*1700*/  USHF.R.U32.HI UR5, URZ, UR9, UR5 ;  /* 0x00000009ff057299 */ /* 0x000fc60008011605 */
[----:B------:R-:W-:Y:S01]  /*1710*/  UMOV UR4, UR7 ;  /* 0x0000000700047c82 */ /* 0x000fe20008000000 */
[----:B------:R-:W-:Y:S02]  /*1720*/  USEL UR5, UR20, UR5, !UP0 ;  /* 0x0000000514057287 */ /* 0x000fe4000c000000 */
[----:B------:R-:W-:Y:S02]  /*1730*/  UISETP.NE.AND UP0, UPT, UR10, 0x1, UPT ;  /* 0x000000010a00788c */ /* 0x000fe4000bf05270 */
[----:B----4-:R-:W-:-:S04]  /*1740*/  USHF.R.U32.HI UR4, URZ, UR13, UR4 ;  /* 0x0000000dff047299 */ /* 0x010fc80008011604 */
[----:B------:R-:W-:-:S04]  /*1750*/  USEL UR4, UR18, UR4, !UP0 ;  /* 0x0000000412047287 */ /* 0x000fc8000c000000 */
[----:B------:R-:W-:Y:S02]  /*1760*/  UIADD3 UR6, UPT, UPT, -UR4, UR5, URZ ;  /* 0x0000000504067290 */ /* 0x000fe4000fffe1ff */
[----:B------:R-:W-:Y:S02]  /*1770*/  UIADD3 UR4, UPT, UPT, UR4, -UR5, URZ ;  /* 0x8000000504047290 */ /* 0x000fe4000fffe0ff */
[----:B------:R-:W-:Y:S02]  /*1780*/  UIMAD UR18, UR6, UR10, UR18 ;  /* 0x0000000a061272a4 */ /* 0x000fe4000f8e0212 */
[----:B------:R-:W-:-:S12]  /*1790*/  UIMAD UR20, UR4, UR12, UR20 ;  /* 0x0000000c041472a4 */ /* 0x000fd8000f8e0214 */
.L_x_19:
[----:B------:R-:W-:Y:S05]  /*17a0*/  BRA.U !UP6, `(.L_x_20) ;  /* 0x000000010e0c7547 */ /* 0x000fea000b800000 */
[----:B------:R-:W-:Y:S01]  /*17b0*/  UCGABAR_WAIT ;  /* 0x0000000000007dc7 */ /* 0x000fe20008000000 */
[----:B------:R-:W-:Y:S01]  /*17c0*/  CCTL.IVALL ;  /* 0x00000000ff00798f */ /* 0x000fe20002000000 */
[----:B------:R-:W-:Y:S05]  /*17d0*/  BRA `(.L_x_21) ;  /* 0x0000000000047947 */ /* 0x000fea0003800000 */
.L_x_20:
[----:B------:R-:W-:Y:S06]  /*17e0*/  BAR.SYNC.DEFER_BLOCKING 0x0 ;  /* 0x0000000000007b1d */ /* 0x000fec0000010000 */
.L_x_21:
[----:B------:R-:W-:Y:S05]  /*17f0*/  BRA.U UP5, `(.L_x_22) ;  /* 0x0000002905f07547 */ /* 0x000fea000b800000 */
[----:B------:R-:W2:Y:S01]  /*1800*/  LDCU UR8, c[0x0][0x394] ;  /* 0x00007280ff0877ac */ /* 0x000ea20008000800 */
[----:B------:R-:W-:Y:S01]  /*1810*/  PLOP3.LUT P1, PT, PT, PT, UP3, 0x80, 0x8 ;  /* 0x000000000008781c */ /* 0x000fe20003f2f038 */
[----:B------:R-:W-:Y:S01]  /*1820*/  IMAD.MOV.U32 R2, RZ, RZ, RZ ;  /* 0x000000ffff027224 */ /* 0x000fe200078e00ff */
[----:B------:R-:W-:Y:S01]  /*1830*/  ISETP.EQ.OR P2, PT, R3, RZ, P3 ;  /* 0x000000ff0300720c */ /* 0x000fe20001f42670 */
[----:B------:R-:W3:Y:S01]  /*1840*/  LDCU UR7, c[0x0][0x5d8] ;  /* 0x0000bb00ff0777ac */ /* 0x000ee20008000800 */
[----:B------:R-:W-:Y:S01]  /*1850*/  PLOP3.LUT P1, PT, P1, PT, PT, 0x8, 0x80 ;  /* 0x000000000080781c */ /* 0x000fe20000f2e170 */
[----:B------:R-:W-:Y:S02]  /*1860*/  UISETP.NE.AND UP0, UPT, UR19, URZ, UPT ;  /* 0x000000ff1300728c */ /* 0x000fe4000bf05270 */
[----:B------:R-:W-:Y:S02]  /*1870*/  USHF.L.U32 UR6, UR22, 0x6, URZ ;  /* 0x0000000616067899 */ /* 0x000fe400080006ff */
[----:B------:R-:W-:Y:S01]  /*1880*/  USEL UR47, UR53, 0x2, UP0 ;  /* 0x00000002352f7887 */ /* 0x000fe20008000000 */
[----:B------:R-:W4:Y:S01]  /*1890*/  LDCU UR58, c[0x0][0x370] ;  /* 0x00006e00ff3a77ac */ /* 0x000f220008000800 */
[----:B--2---:R-:W-:Y:S01]  /*18a0*/  UIADD3 UR5, UPT, UPT, UR8, 0x3f, URZ ;  /* 0x0000003f08057890 */ /* 0x004fe2000fffe0ff */
[----:B------:R-:W2:Y:S03]  /*18b0*/  LDCU.64 UR50, c[0x0][0x348] ;  /* 0x00006900ff3277ac */ /* 0x000ea60008000a00 */
[----:B------:R-:W-:-:S02]  /*18c0*/  USHF.R.S32.HI UR4, URZ, 0x1f, UR5 ;  /* 0x0000001fff047899 */ /* 0x000fc40008011405 */
[----:B---3--:R-:W-:Y:S02]  /*18d0*/  UIADD3 UR7, UPT, UPT, UR7, 0x7f, URZ ;  /* 0x0000007f07077890 */ /* 0x008fe4000fffe0ff */
[----:B------:R-:W-:Y:S02]  /*18e0*/  ULEA.HI UR4, UR4, UR5, URZ, 0x6 ;  /* 0x0000000504047291 */ /* 0x000fe4000f8f30ff */
[----:B------:R-:W-:Y:S02]  /*18f0*/  UIADD3 UR5, UPT, UPT, UR8, -0x1, URZ ;  /* 0xffffffff08057890 */ /* 0x000fe4000fffe0ff */
[----:B------:R-:W-:Y:S02]  /*1900*/  USHF.R.S32.HI UR60, URZ, 0x6, UR4 ;  /* 0x00000006ff3c7899 */ /* 0x000fe40008011404 */
[----:B------:R-:W-:Y:S02]  /*1910*/  UISETP.GE.U32.AND UP1, UPT, UR5, -0x7f, UPT ;  /* 0xffffff810500788c */ /* 0x000fe4000bf26070 */
[----:B------:R-:W-:-:S02]  /*1920*/  UISETP.LT.U32.AND UP0, UPT, UR60, 0x1a, UPT ;  /* 0x0000001a3c00788c */ /* 0x000fc4000bf01070 */
[----:B------:R-:W-:Y:S02]  /*1930*/  USHF.R.S32.HI UR4, URZ, 0x1f, UR7 ;  /* 0x0000001fff047899 */ /* 0x000fe40008011407 */
[----:B------:R-:W-:Y:S02]  /*1940*/  USEL UR59, UR60, 0x1a, UP0 ;  /* 0x0000001a3c3b7887 */ /* 0x000fe40008000000 */
[----:B------:R-:W-:Y:S02]  /*1950*/  ULEA.HI UR4, UR4, UR7, URZ, 0x7 ;  /* 0x0000000704047291 */ /* 0x000fe4000f8f38ff */
[----:B------:R-:W-:Y:S02]  /*1960*/  UIADD3 UR46, UPT, UPT, UR59, -0x1, URZ ;  /* 0xffffffff3b2e7890 */ /* 0x000fe4000fffe0ff */
[----:B------:R-:W-:Y:S02]  /*1970*/  @UP1 UIADD3 UR46, UPT, UPT, UR59, URZ, URZ ;  /* 0x000000ff3b2e1290 */ /* 0x000fe4000fffe0ff */
[----:B------:R-:W-:-:S02]  /*1980*/  ULOP3.LUT UR57, UR6, 0x40, URZ, 0xc0, !UPT ;  /* 0x0000004006397892 */ /* 0x000fc4000f8ec0ff */
[----:B------:R-:W-:Y:S01]  /*1990*/  UIADD3 UR62, UPT, UPT, UR8, 0x7e, URZ ;  /* 0x0000007e083e7890 */ /* 0x000fe2000fffe0ff */
[----:B------:R-:W3:Y:S01]  /*19a0*/  LDCU UR56, c[0x0][0x374] ;  /* 0x00006e80ff3877ac */ /* 0x000ee20008000800 */
[----:B------:R-:W-:Y:S02]  /*19b0*/  USHF.R.S32.HI UR55, URZ, 0x7, UR4 ;  /* 0x00000007ff377899 */ /* 0x000fe40008011404 */
[----:B------:R-:W-:Y:S02]  /*19c0*/  UIADD3 UR61, UPT, UPT, UR60, -UR59, URZ ;  /* 0x8000003b3c3d7290 */ /* 0x000fe4000fffe0ff */
[----:B------:R-:W-:Y:S01]  /*19d0*/  UIADD3 UR46, UPT, UPT, UR46, 0x1, URZ ;  /* 0x000000012e2e7890 */ /* 0x000fe2000fffe0ff */
[----:B------:R-:W-:Y:S01]  /*19e0*/  UMOV UR29, 0x1 ;  /* 0x00000001001d7882 */ /* 0x000fe20000000000 */
[----:B--2-4-:R-:W-:-:S10]  /*19f0*/  UMOV UR34, URZ ;  /* 0x000000ff00227c82 */ /* 0x014fd40008000000 */
.L_x_40:
[----:B------:R-:W-:Y:S01]  /*1a00*/  IMAD.U32 R4, RZ, RZ, UR55 ;  /* 0x00000037ff047e24 */ /* 0x000fe2000f8e00ff */
[----:B------:R-:W2:Y:S04]  /*1a10*/  LDCU UR54, c[0x0][0x5dc] ;  /* 0x0000bb80ff3677ac */ /* 0x000ea80008000800 */
[-C--:B------:R-:W-:Y:S01]  /*1a20*/  IABS R0, R4.reuse ;  /* 0x0000000400007213 */ /* 0x080fe20000000000 */
[----:B------:R-:W4:Y:S01]  /*1a30*/  LDCU UR49, c[0x0][0x5e0] ;  /* 0x0000bc00ff3177ac */ /* 0x000f220008000800 */
[----:B------:R-:W-:Y:S02]  /*1a40*/  IABS R4, R4 ;  /* 0x0000000400047213 */ /* 0x000fe40000000000 */
[----:B------:R-:W-:Y:S01]  /*1a50*/  R2UR UR6, R0 ;  /* 0x00000000000672ca */ /* 0x000fe200000e0000 */
[----:B------:R-:W-:Y:S01]  /*1a60*/  UMOV UR35, 0x400 ;  /* 0x0000040000237882 */ /* 0x000fe20000000000 */
[----:B------:R-:W-:Y:S01]  /*1a70*/  UMOV UR19, URZ ;  /* 0x000000ff00137c82 */ /* 0x000fe20008000000 */
[----:B--2---:R-:W-:-:S10]  /*1a80*/  IMAD.U32 R3, RZ, RZ, UR54 ;  /* 0x00000036ff037e24 */ /* 0x004fd4000f8e00ff */
[----:B------:R-:W2:Y:S01]  /*1a90*/  I2F.RP R6, UR6 ;  /* 0x0000000600067d06 */ /* 0x000ea20008209400 */
[----:B----4-:R-:W-:-:S07]  /*1aa0*/  UISETP.NE.AND UP2, UPT, UR49, URZ, UPT ;  /* 0x000000ff3100728c */ /* 0x010fce000bf45270 */
[----:B--2---:R-:W2:Y:S02]  /*1ab0*/  MUFU.RCP R5, R6 ;  /* 0x0000000600057308 */ /* 0x004ea40000001000 */
[----:B--2---:R-:W-:-:S06]  /*1ac0*/  VIADD R5, R5, 0xffffffe ;  /* 0x0ffffffe05057836 */ /* 0x004fcc0000000000 */
[----:B------:R-:W2:Y:S02]  /*1ad0*/  F2I.FTZ.U32.TRUNC.NTZ R0, R5 ;  /* 0x0000000500007305 */ /* 0x000ea4000021f000 */
[----:B--2---:R-:W-:Y:S02]  /*1ae0*/  R2UR UR5, R0 ;  /* 0x00000000000572ca */ /* 0x004fe400000e0000 */
[----:B------:R-:W-:Y:S01]  /*1af0*/  IABS R0, R3 ;  /* 0x0000000300007213 */ /* 0x000fe20000000000 */
[----:B------:R-:W-:-:S03]  /*1b00*/  IMAD.U32 R3, RZ, RZ, UR18 ;  /* 0x00000012ff037e24 */ /* 0x000fc6000f8e00ff */
[----:B------:R-:W-:Y:S01]  /*1b10*/  R2UR UR8, R0 ;  /* 0x00000000000872ca */ /* 0x000fe200000e0000 */
[----:B------:R-:W-:Y:S01]  /*1b20*/  IMAD.MOV R0, RZ, RZ, -R4 ;  /* 0x000000ffff007224 */ /* 0x000fe200078e0a04 */
[----:B------:R-:W-:-:S04]  /*1b30*/  IABS R3, R3 ;  /* 0x0000000300037213 */ /* 0x000fc80000000000 */
[----:B------:R-:W-:Y:S01]  /*1b40*/  R2UR UR9, R3 ;  /* 0x00000000030972ca */ /* 0x000fe200000e0000 */
[----:B------:R-:W-:-:S04]  /*1b50*/  UIADD3 UR4, UPT, UPT, URZ, -UR5, URZ ;  /* 0x80000005ff047290 */ /* 0x000fc8000fffe0ff */
[----:B------:R-:W-:Y:S02]  /*1b60*/  UIMAD UR7, UR4, UR6, URZ ;  /* 0x00000006040772a4 */ /* 0x000fe4000f8e02ff */
[----:B------:R-:W2:Y:S01]  /*1b70*/  I2F.RP R3, UR8 ;  /* 0x0000000800037d06 */ /* 0x000ea20008209400 */
[----:B------:R-:W-:Y:S02]  /*1b80*/  UMOV UR4, URZ ;  /* 0x000000ff00047c82 */ /* 0x000fe40008000000 */
[----:B------:R-:W-:Y:S02]  /*1b90*/  UIMAD.WIDE.U32 UR4, UR5, UR7, UR4 ;  /* 0x00000007050472a5 */ /* 0x000fe4000f8e0004 */
[----:B------:R-:W-:-:S05]  /*1ba0*/  R2UR UR7, R0 ;  /* 0x00000000000772ca */ /* 0x000fca00000e0000 */
[----:B------:R-:W-:Y:S02]  /*1bb0*/  UMOV UR4, UR5 ;  /* 0x0000000500047c82 */ /* 0x000fe40008000000 */
[----:B------:R-:W-:Y:S01]  /*1bc0*/  UIMAD.WIDE.U32 UR4, UR4, UR9, URZ ;  /* 0x00000009040472a5 */ /* 0x000fe2000f8e00ff */
[----:B--2---:R-:W2:Y:S06]  /*1bd0*/  MUFU.RCP R3, R3 ;  /* 0x0000000300037308 */ /* 0x004eac0000001000 */
[----:B------:R-:W-:Y:S02]  /*1be0*/  UMOV UR4, UR5 ;  /* 0x0000000500047c82 */ /* 0x000fe40008000000 */
[----:B------:R-:W-:-:S04]  /*1bf0*/  UIMAD UR5, UR4, UR7, UR9 ;  /* 0x00000007040572a4 */ /* 0x000fc8000f8e0209 */
[----:B------:R-:W-:Y:S01]  /*1c00*/  UISETP.GT.U32.AND UP0, UPT, UR6, UR5, UPT ;  /* 0x000000050600728c */ /* 0x000fe2000bf04070 */
[----:B--2---:R-:W-:-:S10]  /*1c10*/  VIADD R4, R3, 0xffffffe ;  /* 0x0ffffffe03047836 */ /* 0x004fd40000000000 */
[----:B------:R-:W-:Y:S01]  /*1c20*/  @!UP0 UIADD3 UR5, UPT, UPT, UR5, -UR6, URZ ;  /* 0x8000000605058290 */ /* 0x000fe2000fffe0ff */
[----:B------:R-:W2:Y:S01]  /*1c30*/  F2I.FTZ.U32.TRUNC.NTZ R0, R4 ;  /* 0x0000000400007305 */ /* 0x000ea2000021f000 */
[----:B------:R-:W-:Y:S02]  /*1c40*/  @!UP0 UIADD3 UR4, UPT, UPT, UR4, 0x1, URZ ;  /* 0x0000000104048890 */ /* 0x000fe4000fffe0ff */
[----:B------:R-:W-:Y:S02]  /*1c50*/  UISETP.GE.U32.AND UP1, UPT, UR5, UR6, UPT ;  /* 0x000000060500728c */ /* 0x000fe4000bf26070 */
[----:B------:R-:W-:-:S04]  /*1c60*/  ULOP3.LUT UR5, UR18, UR55, URZ, 0x3c, !UPT ;  /* 0x0000003712057292 */ /* 0x000fc8000f8e3cff */
[----:B------:R-:W-:-:S05]  /*1c70*/  UISETP.GE.AND UP0, UPT, UR5, URZ, UPT ;  /* 0x000000ff0500728c */ /* 0x000fca000bf06270 */
[----:B------:R-:W-:Y:S01]  /*1c80*/  @UP1 UIADD3 UR4, UPT, UPT, UR4, 0x1, URZ ;  /* 0x0000000104041890 */ /* 0x000fe2000fffe0ff */
[----:B--2---:R-:W-:Y:S01]  /*1c90*/  R2UR UR5, R0 ;  /* 0x00000000000572ca */ /* 0x004fe200000e0000 */
[----:B------:R-:W-:Y:S01]  /*1ca0*/  UISETP.NE.AND UP1, UPT, UR55, URZ, UPT ;  /* 0x000000ff3700728c */ /* 0x000fe2000bf25270 */
[----:B------:R-:W-:-:S04]  /*1cb0*/  IMAD.U32 R0, RZ, RZ, UR49 ;  /* 0x00000031ff007e24 */ /* 0x000fc8000f8e00ff */
[----:B------:R-:W-:Y:S01]  /*1cc0*/  UMOV UR7, UR4 ;  /* 0x0000000400077c82 */ /* 0x000fe20008000000 */
[----:B------:R-:W-:Y:S01]  /*1cd0*/  IABS R0, R0 ;  /* 0x0000000000007213 */ /* 0x000fe20000000000 */
[----:B------:R-:W-:-:S03]  /*1ce0*/  @!UP0 UIADD3 UR7, UPT, UPT, -UR7, URZ, URZ ;  /* 0x000000ff07078290 */ /* 0x000fc6000fffe1ff */
[----:B------:R-:W-:Y:S01]  /*1cf0*/  R2UR UR9, R0 ;  /* 0x00000000000972ca */ /* 0x000fe200000e0000 */
[----:B------:R-:W-:Y:S02]  /*1d00*/  @!UP1 ULOP3.LUT UR7, URZ, UR55, URZ, 0x33, !UPT ;  /* 0x00000037ff079292 */ /* 0x000fe4000f8e33ff */
[----:B------:R-:W-:-:S04]  /*1d10*/  UIADD3 UR4, UPT, UPT, URZ, -UR5, URZ ;  /* 0x80000005ff047290 */ /* 0x000fc8000fffe0ff */
[----:B------:R-:W-:Y:S01]  /*1d20*/  IMAD.U32 R3, RZ, RZ, UR7 ;  /* 0x00000007ff037e24 */ /* 0x000fe2000f8e00ff */
[----:B------:R-:W-:-:S03]  /*1d30*/  UIMAD UR6, UR4, UR8, URZ ;  /* 0x00000008040672a4 */ /* 0x000fc6000f8e02ff */
[----:B------:R-:W-:Y:S01]  /*1d40*/  UMOV UR4, URZ ;  /* 0x000000ff00047c82 */ /* 0x000fe20008000000 */
[----:B------:R-:W-:Y:S01]  /*1d50*/  IABS R3, R3 ;  /* 0x0000000300037213 */ /* 0x000fe20000000000 */
[----:B------:R-:W-:-:S03]  /*1d60*/  UIMAD.WIDE.U32 UR4, UR5, UR6, UR4 ;  /* 0x00000006050472a5 */ /* 0x000fc6000f8e0004 */
[----:B------:R-:W-:Y:S02]  /*1d70*/  R2UR UR10, R3 ;  /* 0x00000000030a72ca */ /* 0x000fe400000e0000 */
[----:B------:R-:W2:Y:S02]  /*1d80*/  I2F.RP R3, UR9 ;  /* 0x0000000900037d06 */ /* 0x000ea40008209400 */
[----:B------:R-:W-:-:S09]  /*1d90*/  UMOV UR4, UR5 ;  /* 0x0000000500047c82 */ /* 0x000fd20008000000 */
[----:B------:R-:W-:Y:S01]  /*1da0*/  UIMAD.WIDE.U32 UR4, UR4, UR10, URZ ;  /* 0x0000000a040472a5 */ /* 0x000fe2000f8e00ff */
[----:B--2---:R-:W2:Y:S06]  /*1db0*/  MUFU.RCP R0, R3 ;  /* 0x0000000300007308 */ /* 0x004eac0000001000 */
[----:B------:R-:W-:Y:S02]  /*1dc0*/  UMOV UR4, UR5 ;  /* 0x0000000500047c82 */ /* 0x000fe40008000000 */
[----:B------:R-:W-:-:S04]  /*1dd0*/  UIADD3 UR5, UPT, UPT, -UR4, URZ, URZ ;  /* 0x000000ff04057290 */ /* 0x000fc8000fffe1ff */
[----:B------:R-:W-:-:S04]  /*1de0*/  UIMAD UR5, UR8, UR5, UR10 ;  /* 0x00000005080572a4 */ /* 0x000fc8000f8e020a */
[----:B------:R-:W-:Y:S01]  /*1df0*/  UISETP.GT.U32.AND UP0, UPT, UR8, UR5, UPT ;  /* 0x000000050800728c */ /* 0x000fe2000bf04070 */
[----:B--2---:R-:W-:Y:S02]  /*1e00*/  VIADD R0, R0, 0xffffffe ;  /* 0x0ffffffe00007836 */ /* 0x004fe40000000000 */
[----:B------:R-:W-:-:S04]  /*1e10*/  IMAD.U32 R3, RZ, RZ, UR29 ;  /* 0x0000001dff037e24 */ /* 0x000fc8000f8e00ff */
[----:B------:R-:W2:Y:S04]  /*1e20*/  F2I.FTZ.U32.TRUNC.NTZ R0, R0 ;  /* 0x0000000000007305 */ /* 0x000ea8000021f000 */
[----:B------:R-:W-:Y:S01]  /*1e30*/  @!UP0 UIADD3 UR5, UPT, UPT, UR5, -UR8, URZ ;  /* 0x8000000805058290 */ /* 0x000fe2000fffe0ff */
[----:B------:R-:W-:Y:S01]  /*1e40*/  SHF.L.U32 R3, R3, 0x1f, RZ ;  /* 0x0000001f03037819 */ /* 0x000fe200000006ff */
[----:B------:R-:W-:Y:S02]  /*1e50*/  @!UP0 UIADD3 UR4, UPT, UPT, UR4, 0x1, URZ ;  /* 0x0000000104048890 */ /* 0x000fe4000fffe0ff */
[----:B------:R-:W-:Y:S01]  /*1e60*/  UISETP.GE.U32.AND UP1, UPT, UR5, UR8, UPT ;  /* 0x000000080500728c */ /* 0x000fe2000bf26070 */
[----:B------:R-:W4:Y:S01]  /*1e70*/  S2UR UR8, SR_CgaCtaId ;  /* 0x00000000000879c3 */ /* 0x000f220000008800 */
[----:B------:R-:W-:-:S04]  /*1e80*/  ULOP3.LUT UR5, UR7, UR54, URZ, 0x3c, !UPT ;  /* 0x0000003607057292 */ /* 0x000fc8000f8e3cff */
[----:B------:R-:W-:-:S03]  /*1e90*/  UISETP.GE.AND UP0, UPT, UR5, URZ, UPT ;  /* 0x000000ff0500728c */ /* 0x000fc6000bf06270 */
[----:B--2---:R-:W-:Y:S02]  /*1ea0*/  R2UR UR5, R0 ;  /* 0x00000000000572ca */ /* 0x004fe400000e0000 */
[----:B------:R-:W-:Y:S02]  /*1eb0*/  @UP1 UIADD3 UR4, UPT, UPT, UR4, 0x1, URZ ;  /* 0x0000000104041890 */ /* 0x000fe4000fffe0ff */
[----:B------:R-:W-:-:S05]  /*1ec0*/  UISETP.NE.AND UP1, UPT, UR54, URZ, UPT ;  /* 0x000000ff3600728c */ /* 0x000fca000bf25270 */
[----:B------:R-:W-:Y:S02]  /*1ed0*/  UMOV UR6, UR4 ;  /* 0x0000000400067c82 */ /* 0x000fe40008000000 */
[----:B------:R-:W-:Y:S02]  /*1ee0*/  @!UP0 UIADD3 UR6, UPT, UPT, -UR6, URZ, URZ ;  /* 0x000000ff06068290 */ /* 0x000fe4000fffe1ff */
[----:B------:R-:W-:Y:S02]  /*1ef0*/  UIADD3 UR4, UPT, UPT, URZ, -UR5, URZ ;  /* 0x80000005ff047290 */ /* 0x000fe4000fffe0ff */
[----:B------:R-:W-:Y:S02]  /*1f00*/  @!UP1 ULOP3.LUT UR6, URZ, UR54, URZ, 0x33, !UPT ;  /* 0x00000036ff069292 */ /* 0x000fe4000f8e33ff */
[----:B----4-:R-:W-:-:S04]  /*1f10*/  ULEA UR35, UR8, UR35, 0x18 ;  /* 0x0000002308237291 */ /* 0x010fc8000f8ec0ff */
[----:B------:R-:W-:Y:S01]  /*1f20*/  ULEA UR8, UR34, UR35, 0x3 ;  /* 0x0000002322087291 */ /* 0x000fe2000f8e18ff */
[----:B------:R-:W-:-:S05]  /*1f30*/  IMAD.U32 R0, RZ, RZ, UR6 ;  /* 0x00000006ff007e24 */ /* 0x000fca000f8e00ff */
[----:B------:R-:W-:-:S03]  /*1f40*/  IABS R0, R0 ;  /* 0x0000000000007213 */ /* 0x000fc60000000000 */
[----:B------:R2:W4:Y:S01]  /*1f50*/  SYNCS.PHASECHK.TRANS64.TRYWAIT P0, [UR8+0xd0], R3 ;  /* 0x0000d003ff0075a7 */ /* 0x0005220008001108 */
[----:B------:R-:W-:Y:S01]  /*1f60*/  R2UR UR10, R0 ;  /* 0x00000000000a72ca */ /* 0x000fe200000e0000 */
[----:B------:R-:W-:-:S03]  /*1f70*/  UIMAD UR8, UR4, UR9, URZ ;  /* 0x00000009040872a4 */ /* 0x000fc6000f8e02ff */
[----:B------:R-:W-:Y:S02]  /*1f80*/  UMOV UR4, URZ ;  /* 0x000000ff00047c82 */ /* 0x000fe40008000000 */
[----:B------:R-:W-:Y:S02]  /*1f90*/  UIMAD.WIDE.U32 UR4, UR5, UR8, UR4 ;  /* 0x00000008050472a5 */ /* 0x000fe4000f8e0004 */
[----:B------:R-:W-:-:S04]  /*1fa0*/  ULEA.HI UR8, UR20, UR20, URZ, 0x1 ;  /* 0x0000001414087291 */ /* 0x000fc8000f8f08ff */
[----:B------:R-:W-:Y:S01]  /*1fb0*/  USHF.L.U32 UR8, UR8, 0x6, URZ ;  /* 0x0000000608087899 */ /* 0x000fe200080006ff */
[----:B------:R-:W-:Y:S02]  /*1fc0*/  UMOV UR4, UR5 ;  /* 0x0000000500047c82 */ /* 0x000fe40008000000 */
[----:B------:R-:W-:Y:S02]  /*1fd0*/  UIMAD.WIDE.U32 UR4, UR4, UR10, URZ ;  /* 0x0000000a040472a5 */ /* 0x000fe4000f8e00ff */
[----:B------:R-:W-:-:S05]  /*1fe0*/  ULOP3.LUT UR42, UR57, 0xffffff80, UR8, 0xf8, !UPT ;  /* 0xffffff80392a7892 */ /* 0x000fca000f8ef808 */
[----:B------:R-:W-:Y:S02]  /*1ff0*/  UMOV UR4, UR5 ;  /* 0x0000000500047c82 */ /* 0x000fe40008000000 */
[----:B------:R-:W-:-:S04]  /*2000*/  UIADD3 UR5, UPT, UPT, -UR4, URZ, URZ ;  /* 0x000000ff04057290 */ /* 0x000fc8000fffe1ff */
[----:B------:R-:W-:Y:S02]  /*2010*/  UIMAD UR5, UR9, UR5, UR10 ;  /* 0x00000005090572a4 */ /* 0x000fe4000f8e020a */
[----:B------:R-:W-:Y:S02]  /*2020*/  UIADD3 UR10, UPT, UPT, -UR7, URZ, URZ ;  /* 0x000000ff070a7290 */ /* 0x000fe4000fffe1ff */
[----:B------:R-:W-:Y:S02]  /*2030*/  UISETP.GT.U32.AND UP0, UPT, UR9, UR5, UPT ;  /* 0x000000050900728c */ /* 0x000fe4000bf04070 */
[----:B------:R-:W-:-:S04]  /*2040*/  UIMAD UR10, UR55, UR10, UR18 ;  /* 0x0000000a370a72a4 */ /* 0x000fc8000f8e0212 */
[----:B------:R-:W-:-:S05]  /*2050*/  ULEA UR10, UR10, UR57, 0x7 ;  /* 0x000000390a0a7291 */ /* 0x000fca000f8e38ff */
[----:B------:R-:W-:Y:S02]  /*2060*/  @!UP0 UIADD3 UR5, UPT, UPT, UR5, -UR9, URZ ;  /* 0x8000000905058290 */ /* 0x000fe4000fffe0ff */
[----:B------:R-:W-:Y:S02]  /*2070*/  @!UP0 UIADD3 UR4, UPT, UPT, UR4, 0x1, URZ ;  /* 0x0000000104048890 */ /* 0x000fe4000fffe0ff */
[----:B------:R-:W-:Y:S02]  /*2080*/  UISETP.GE.U32.AND UP1, UPT, UR5, UR9, UPT ;  /* 0x000000090500728c */ /* 0x000fe4000bf26070 */
[----:B------:R-:W-:-:S04]  /*2090*/  ULOP3.LUT UR5, UR6, UR49, URZ, 0x3c, !UPT ;  /* 0x0000003106057292 */ /* 0x000fc8000f8e3cff */
[----:B------:R-:W-:Y:S02]  /*20a0*/  UISETP.GE.AND UP0, UPT, UR5, URZ, UPT ;  /* 0x000000ff0500728c */ /* 0x000fe4000bf06270 */
[----:B------:R-:W-:-:S03]  /*20b0*/  UIADD3 UR5, UPT, UPT, -UR6, URZ, URZ ;  /* 0x000000ff06057290 */ /* 0x000fc6000fffe1ff */
[----:B------:R-:W-:Y:S02]  /*20c0*/  @UP1 UIADD3 UR4, UPT, UPT, UR4, 0x1, URZ ;  /* 0x0000000104041890 */ /* 0x000fe4000fffe0ff */
[----:B------:R-:W-:-:S05]  /*20d0*/  UIMAD UR54, UR54, UR5, UR7 ;  /* 0x00000005363672a4 */ /* 0x000fca000f8e0207 */
[----:B------:R-:W-:Y:S02]  /*20e0*/  UMOV UR48, UR4 ;  /* 0x0000000400307c82 */ /* 0x000fe40008000000 */
[----:B------:R-:W-:Y:S02]  /*20f0*/  @!UP0 UIADD3 UR48, UPT, UPT, -UR48, URZ, URZ ;  /* 0x000000ff30308290 */ /* 0x000fe4000fffe1ff */
[----:B------:R-:W-:Y:S02]  /*2100*/  UISETP.GE.U32.AND UP0, UPT, UR62, 0x7f, UPT ;  /* 0x0000007f3e00788c */ /* 0x000fe4000bf06070 */
[----:B------:R-:W-:-:S04]  /*2110*/  @!UP2 ULOP3.LUT UR48, URZ, UR49, URZ, 0x33, !UPT ;  /* 0x00000031ff30a292 */ /* 0x000fc8000f8e33ff */
[----:B------:R-:W-:-:S04]  /*2120*/  UIADD3 UR4, UPT, UPT, -UR48, URZ, URZ ;  /* 0x000000ff30047290 */ /* 0x000fc8000fffe1ff */
[----:B------:R-:W-:Y:S01]  /*2130*/  UIMAD UR49, UR49, UR4, UR6 ;  /* 0x00000004313172a4 */ /* 0x000fe2000f8e0206 */
[----:B--2---:R-:W-:Y:S11]  /*2140*/  BRA.U !UP0, `(.L_x_23) ;  /* 0x0000000508687547 */ /* 0x004ff6000b800000 */
[----:B------:R-:W2:Y:S01]  /*2150*/  LDCU.64 UR8, c[0x0][0x5c0] ;  /* 0x0000b800ff0877ac */ /* 0x000ea20008000a00 */
[----:B------:R-:W2:Y:S01]  /*2160*/  LDCU.64 UR36, c[0x0][0x5f8] ;  /* 0x0000bf00ff2477ac */ /* 0x000ea20008000a00 */
[----:B------:R-:W1:Y:S01]  /*2170*/  LDCU UR12, c[0x0][0x5c8] ;  /* 0x0000b900ff0c77ac */ /* 0x000e620008000800 */
[----:B------:R-:W1:Y:S01]  /*2180*/  LDCU UR11, c[0x0][0x600] ;  /* 0x0000c000ff0b77ac */ /* 0x000e620008000800 */
[----:B------:R-:W1:Y:S01]  /*2190*/  LDCU UR24, c[0x0][0x5a8] ;  /* 0x0000b500ff1877ac */ /* 0x000e620008000800 */
[----:B------:R-:W1:Y:S01]  /*21a0*/  LDCU UR23, c[0x0][0x59c] ;  /* 0x0000b380ff1777ac */ /* 0x000e620008000800 */
[----:B--2---:R-:W-:Y:S01]  /*21b0*/  UIMAD UR38, UR54, UR8, UR36 ;  /* 0x00000008362672a4 */ /* 0x004fe2000f8e0224 */
[----:B------:R-:W2:Y:S01]  /*21c0*/  LDCU UR22, c[0x0][0x590] ;  /* 0x0000b200ff1677ac */ /* 0x000ea20008000800 */
[----:B------:R-:W2:Y:S01]  /*21d0*/  LDCU UR28, c[0x0][0x594] ;  /* 0x0000b280ff1c77ac */ /* 0x000ea20008000800 */
[----:B------:R-:W2:Y:S01]  /*21e0*/  LDCU UR27, c[0x0][0x598] ;  /* 0x0000b300ff1b77ac */ /* 0x000ea20008000800 */
[----:B------:R-:W2:Y:S01]  /*21f0*/  LDCU UR26, c[0x0][0x5ac] ;  /* 0x0000b580ff1a77ac */ /* 0x000ea20008000800 */
[----:B------:R-:W2:Y:S01]  /*2200*/  LDCU UR25, c[0x0][0x5b0] ;  /* 0x0000b600ff1977ac */ /* 0x000ea20008000800 */
[----:B------:R-:W2:Y:S01]  /*2210*/  LDCU UR5, c[0x0][0x5cc] ;  /* 0x0000b980ff0577ac */ /* 0x000ea20008000800 */
[----:B------:R-:W2:Y:S01]  /*2220*/  LDCU UR4, c[0x0][0x5ec] ;  /* 0x0000bd80ff0477ac */ /* 0x000ea20008000800 */
[----:B------:R-:W2:Y:S01]  /*2230*/  LDCU.64 UR20, c[0x0][0x5a0] ;  /* 0x0000b400ff1477ac */ /* 0x000ea20008000a00 */
[----:B------:R-:W2:Y:S01]  /*2240*/  LDCU.64 UR16, c[0x0][0x5d0] ;  /* 0x0000ba00ff1077ac */ /* 0x000ea20008000a00 */
[----:B------:R-:W2:Y:S01]  /*2250*/  LDCU.64 UR6, c[0x0][0x5f0] ;  /* 0x0000be00ff0677ac */ /* 0x000ea20008000a00 */
[----:B------:R-:W-:-:S02]  /*2260*/  UIMAD UR37, UR49, UR9, UR37 ;  /* 0x00000009312572a4 */ /* 0x000fc4000f8e0225 */
[----:B-1----:R-:W-:Y:S01]  /*2270*/  UIMAD UR36, UR48, UR12, UR11 ;  /* 0x0000000c302472a4 */ /* 0x002fe2000f8e020b */
[----:B------:R-:W-:Y:S01]  /*2280*/  UMOV UR18, URZ ;  /* 0x000000ff00127c82 */ /* 0x000fe20008000000 */
[----:B------:R-:W-:-:S10]  /*2290*/  UMOV UR14, UR34 ;  /* 0x00000022000e7c82 */ /* 0x000fd40008000000 */
.L_x_29:
[----:B------:R-:W-:Y:S01]  /*22a0*/  @!P3 MOV R3, 0x4000 ;  /* 0x000040000003b802 */ /* 0x000fe20000000f00 */
[----:B------:R-:W-:Y:S01]  /*22b0*/  ULEA UR11, UR14, UR35, 0x3 ;  /* 0x000000230e0b7291 */ /* 0x000fe2000f8e18ff */
[----:B--2-4-:R-:W-:Y:S11]  /*22c0*/  @P0 BRA `(.L_x_24) ;  /* 0x0000000000100947 */ /* 0x014ff60003800000 */
[----:B------:R-:W-:Y:S04]  /*22d0*/  MOV R0, UR29 ;  /* 0x0000001d00007c02 */ /* 0x000fe80008000f00 */
[----:B------:R-:W-:Y:S04]  /*22e0*/  SHF.L.U32 R5, R0, 0x1f, RZ ;  /* 0x0000001f00057819 */ /* 0x000fe800000006ff */
[----:B------:R-:W1:Y:S02]  /*22f0*/  SYNCS.PHASECHK.TRANS64.TRYWAIT P0, [UR11+0xd0], R5 ;  /* 0x0000d005ff0075a7 */ /* 0x000e64000800110b */
[----:B-1----:R-:W-:Y:S05]  /*2300*/  @!P0 BRA `(.L_x_25) ;  /* 0x0000007c008c8947 */ /* 0x002fea0003800000 */
.L_x_24:
[----:B------:R4:W-:Y:S01]  /*2310*/  @!P3 SYNCS.ARRIVE.TRANS64 RZ, [UR11], R3 ;  /* 0x00000003ffffb9a7 */ /* 0x0009e2000800000b */
[----:B------:R-:W-:Y:S04]  /*2320*/  ULOP3.LUT UR8, UR47, 0x2, URZ, 0xfc, !UPT ;  /* 0x000000022f087892 */ /* 0x000fe8000f8efcff */
[----:B------:R-:W-:Y:S09]  /*2330*/  UISETP.NE.AND UP0, UPT, UR8, 0x2, UPT ;  /* 0x000000020800788c */ /* 0x000ff2000bf05270 */
[----:B------:R-:W-:Y:S05]  /*2340*/  BRA.U UP0, `(.L_x_26) ;  /* 0x0000000100047547 */ /* 0x000fea000b800000 */
[----:B--23--:R-:W-:Y:S05]  /*2350*/  BPT.TRAP 0x1 ;  /* 0x000000040000795c */ /* 0x00cfea0000300000 */
.L_x_26:
[----:B------:R-:W-:Y:S04]  /*2360*/  BSSY.RECONVERGENT B0, `(.L_x_27) ;  /* 0x0000003000007945 */ /* 0x000fe80003800200 */
[----:B------:R-:W-:Y:S05]  /*2370*/  @P2 BRA `(.L_x_28) ;  /* 0x0000000000042947 */ /* 0x000fea0003800000 */
[----:B--23--:R-:W-:Y:S05]  /*2380*/  BPT.TRAP 0x1 ;  /* 0x000000040000795c */ /* 0x00cfea0000300000 */
.L_x_28:
[----:B--23--:R-:W-:Y:S05]  /*2390*/  BSYNC.RECONVERGENT B0 ;  /* 0x0000000000007941 */ /* 0x00cfea0003800200 */
.L_x_27:
[----:B------:R-:W-:Y:S02]  /*23a0*/  UIADD3 UR8, UPT, UPT, UR14, 0x1, URZ ;  /* 0x000000010e087890 */ /* 0x000fe4000fffe0ff */
[----:B------:R-:W-:Y:S02]  /*23b0*/  USHF.L.U32 UR43, UR18, 0x6, URZ ;  /* 0x00000006122b7899 */ /* 0x000fe400080006ff */
[----:B------:R-:W-:Y:S02]  /*23c0*/  UISETP.NE.AND UP0, UPT, UR8, 0x1a, UPT ;  /* 0x0000001a0800788c */ /* 0x000fe4000bf05270 */
[----:B------:R-:W-:Y:S02]  /*23d0*/  ULOP3.LUT UR41, UR11, 0xfefffff8, URZ, 0xc0, !UPT ;  /* 0xfefffff80b297892 */ /* 0x000fe4000f8ec0ff */
[----:B------:R-:W-:Y:S02]  /*23e0*/  USEL UR9, URZ, 0x1, UP0 ;  /* 0x00000001ff097887 */ /* 0x000fe40008000000 */
[----:B------:R-:W-:Y:S02]  /*23f0*/  USEL UR34, UR8, URZ, UP0 ;  /* 0x000000ff08227287 */ /* 0x000fe40008000000 */
[----:B------:R-:W-:Y:S02]  /*2400*/  ULOP3.LUT UR29, UR29, UR9, URZ, 0x3c, !UPT ;  /* 0x000000091d1d7292 */ /* 0x000fe4000f8e3cff */
[----:B------:R-:W-:Y:S02]  /*2410*/  ULEA UR8, UR34, UR35, 0x3 ;  /* 0x0000002322087291 */ /* 0x000fe4000f8e18ff */
[----:B------:R-:W-:Y:S02]  /*2420*/  UISETP.NE.AND UP0, UPT, UR22, 0x1, UPT ;  /* 0x000000011600788c */ /* 0x000fe4000bf05270 */
[----:B------:R-:W-:Y:S01]  /*2430*/  UISETP.NE.AND UP2, UPT, UR24, 0x1, UPT ;  /* 0x000000011800788c */ /* 0x000fe2000bf45270 */
[----:B-1----:R-:W-:Y:S01]  /*2440*/  MOV R0, UR29 ;  /* 0x0000001d00007c02 */ /* 0x002fe20008000f00 */
[----:B------:R-:W-:Y:S02]  /*2450*/  UIADD3 UR32, UP1, UPT, UR50, 0x80, URZ ;  /* 0x0000008032207890 */ /* 0x000fe4000ff3e0ff */
[----:B------:R-:W-:Y:S01]  /*2460*/  UIADD3 UR18, UPT, UPT, UR18, 0x1, URZ ;  /* 0x0000000112127890 */ /* 0x000fe2000fffe0ff */
[----:B----4-:R-:W-:Y:S01]  /*2470*/  SHF.L.U32 R3, R0, 0x1f, RZ ;  /* 0x0000001f00037819 */ /* 0x010fe200000006ff */
[----:B------:R-:W-:Y:S01]  /*2480*/  UIADD3.X UR33, UPT, UPT, URZ, UR51, URZ, UP1, !UPT ;  /* 0x00000033ff217290 */ /* 0x000fe20008ffe4ff */
[----:B------:R-:W-:Y:S02]  /*2490*/  UMOV UR44, 0x0 ;  /* 0x00000000002c7882 */ /* 0x000fe40000000000 */
[----:B------:R1:W2:Y:S01]  /*24a0*/  SYNCS.PHASECHK.TRANS64.TRYWAIT P0, [UR8+0xd0], R3 ;  /* 0x0000d003ff0075a7 */ /* 0x0002a20008001108 */
[----:B------:R-:W-:Y:S02]  /*24b0*/  UIMAD.WIDE.U32 UR8, UR43, UR28, URZ ;  /* 0x0000001c2b0872a5 */ /* 0x000fe4000f8e00ff */
[----:B------:R-:W-:Y:S02]  /*24c0*/  ULEA UR8, UR14, UR35, 0xc ;  /* 0x000000230e087291 */ /* 0x000fe4000f8e60ff */
[----:B------:R-:W-:Y:S02]  /*24d0*/  USHF.R.U32.HI UR9, URZ, UR27, UR9 ;  /* 0x0000001bff097299 */ /* 0x000fe40008011609 */
[----:B------:R-:W-:Y:S02]  /*24e0*/  UIADD3 UR40, UPT, UPT, UR8, 0x4400, URZ ;  /* 0x0000440008287890 */ /* 0x000fe4000fffe0ff */
[----:B------:R-:W-:Y:S02]  /*24f0*/  USEL UR9, UR43, UR9, !UP0 ;  /* 0x000000092b097287 */ /* 0x000fe4000c000000 */
[----:B------:R-:W-:Y:S02]  /*2500*/  UISETP.NE.AND UP0, UPT, UR23, 0x1, UPT ;  /* 0x000000011700788c */ /* 0x000fe4000bf05270 */
[----:B------:R-:W-:Y:S02]  /*2510*/  UIMAD.WIDE.U32 UR12, UR9, UR20, URZ ;  /* 0x00000014090c72a5 */ /* 0x000fe4000f8e00ff */
[----:B------:R-:W-:Y:S02]  /*2520*/  ULEA UR12, UR37, UR38, 0x5 ;  /* 0x00000026250c7291 */ /* 0x000fe4000f8e28ff */
[----:B------:R-:W-:Y:S02]  /*2530*/  USHF.R.U32.HI UR13, URZ, UR21, UR13 ;  /* 0x00000015ff0d7299 */ /* 0x000fe4000801160d */
[----:B------:R-:W-:Y:S02]  /*2540*/  ULEA UR19, UR36, UR12, 0xa ;  /* 0x0000000c24137291 */ /* 0x000fe4000f8e50ff */
[----:B------:R-:W-:Y:S02]  /*2550*/  USEL UR13, UR9, UR13, !UP0 ;  /* 0x0000000d090d7287 */ /* 0x000fe4000c000000 */
[----:B------:R-:W-:Y:S02]  /*2560*/  UIADD3 UR12, UPT, UPT, -UR9, URZ, URZ ;  /* 0x000000ff090c7290 */ /* 0x000fe4000fffe1ff */
[----:B------:R-:W-:Y:S02]  /*2570*/  UIMAD.WIDE.U32 UR14, UR13, UR26, URZ ;  /* 0x0000001a0d0e72a5 */ /* 0x000fe4000f8e00ff */
[----:B------:R-:W-:Y:S02]  /*2580*/  UIMAD UR12, UR22, UR12, UR43 ;  /* 0x0000000c160c72a4 */ /* 0x000fe4000f8e022b */
[----:B------:R-:W-:Y:S02]  /*2590*/  UIADD3 UR30, UP0, UPT, UR50, 0x180, URZ ;  /* 0x00000180321e7890 */ /* 0x000fe4000ff1e0ff */
[----:B------:R-:W-:Y:S02]  /*25a0*/  UIADD3 UR8, UPT, UPT, UR8, 0x1e400, URZ ;  /* 0x0001e40008087890 */ /* 0x000fe4000fffe0ff */
[----:B------:R-:W-:Y:S02]  /*25b0*/  UIADD3.X UR31, UPT, UPT, URZ, UR51, URZ, UP0, !UPT ;  /* 0x00000033ff1f7290 */ /* 0x000fe400087fe4ff */
[----:B------:R-:W-:Y:S01]  /*25c0*/  UISETP.NE.AND UP0, UPT, UR18, UR46, UPT ;  /* 0x0000002e1200728c */ /* 0x000fe2000bf05270 */
[----:B------:R-:W-:Y:S01]  /*25d0*/  UMOV UR45, 0x10000000 ;  /* 0x10000000002d7882 */ /* 0x000fe20000000000 */
[----:B------:R-:W-:Y:S01]  /*25e0*/  UMOV UR14, UR15 ;  /* 0x0000000f000e7c82 */ /* 0x000fe20008000000 */
[----:B------:R-:W-:Y:S01]  /*25f0*/  UTMALDG.2D.2CTA [UR40], [UR32], desc[UR44] ;  /* 0x00002c28200075b4 */ /* 0x000fe20008209000 */
[----:B------:R-:W-:Y:S04]  /*2600*/  USHF.R.U32.HI UR11, URZ, UR25, UR14 ;  /* 0x00000019ff0b7299 */ /* 0x000fe8000801160e */
[----:B------:R-:W-:Y:S02]  /*2610*/  USEL UR14, UR13, UR11, !UP2 ;  /* 0x0000000b0d0e7287 */ /* 0x000fe4000d000000 */
[----:B------:R-:W-:Y:S02]  /*2620*/  UIADD3 UR11, UPT, UPT, -UR13, URZ, URZ ;  /* 0x000000ff0d0b7290 */ /* 0x000fe4000fffe1ff */
[----:B------:R-:W-:Y:S02]  /*2630*/  UIADD3 UR15, UPT, UPT, -UR14, URZ, URZ ;  /* 0x000000ff0e0f7290 */ /* 0x000fe4000fffe1ff */
[----:B------:R-:W-:Y:S02]  /*2640*/  UIMAD UR9, UR23, UR11, UR9 ;  /* 0x0000000b170972a4 */ /* 0x000fe4000f8e0209 */
[----:B------:R-:W-:Y:S02]  /*2650*/  UIMAD UR13, UR24, UR15, UR13 ;  /* 0x0000000f180d72a4 */ /* 0x000fe4000f8e020d */
[----:B------:R-:W-:Y:S02]  /*2660*/  UIMAD UR11, UR12, UR5, UR4 ;  /* 0x000000050c0b72a4 */ /* 0x000fe4000f8e0204 */
[----:B------:R-:W-:Y:S02]  /*2670*/  UIMAD UR12, UR9, UR16, UR6 ;  /* 0x00000010090c72a4 */ /* 0x000fe4000f8e0206 */
[----:B------:R-:W-:Y:S02]  /*2680*/  UIMAD UR13, UR13, UR17, UR7 ;  /* 0x000000110d0d72a4 */ /* 0x000fe4000f8e0207 */
[----:B------:R-:W-:Y:S01]  /*2690*/  UPRMT UR15, UR19, 0x5410, URZ ;  /* 0x00005410130f7896 */ /* 0x000fe200080000ff */
[----:B------:R-:W-:Y:S02]  /*26a0*/  UMOV UR9, UR41 ;  /* 0x0000002900097c82 */ /* 0x000fe40008000000 */
[----:B------:R-:W-:Y:S06]  /*26b0*/  UMOV UR19, UR46 ;  /* 0x0000002e00137c82 */ /* 0x000fec0008000000 */
[----:B------:R3:W-:Y:S02]  /*26c0*/  UTMALDG.5D.IM2COL.2CTA [UR8], [UR30], UR15, desc[UR44] ;  /* 0x00002c081e0073b4 */ /* 0x0007e4000826100f */
[----:B---3--:R-:W-:Y:S01]  /*26d0*/  UMOV UR14, UR34 ;  /* 0x00000022000e7c82 */ /* 0x008fe20008000000 */
[----:B-1----:R-:W-:Y:S05]  /*26e0*/  BRA.U UP0, `(.L_x_29) ;  /* 0xfffffff900ec7547 */ /* 0x002fea000b83ffff */
.L_x_23:
[----:B------:R-:W-:Y:S01]  /*26f0*/  ULEA UR4, UR34, UR35, 0x3 ;  /* 0x0000002322047291 */ /* 0x000fe2000f8e18ff */
[----:B------:R-:W-:Y:S01]  /*2700*/  MOV R0, UR29 ;  /* 0x0000001d00007c02 */ /* 0x000fe20008000f00 */
[----:B------:R-:W-:Y:S01]  /*2710*/  @!P1 SYNCS.ARRIVE.TRANS64.A1T0 RZ, [UR35+0x1c8], RZ ;  /* 0x0001c8ffffff99a7 */ /* 0x000fe20008100023 */
[----:B------:R-:W-:Y:S02]  /*2720*/  UISETP.GT.AND UP0, UPT, UR60, UR59, UPT ;  /* 0x0000003b3c00728c */ /* 0x000fe4000bf04270 */
[----:B------:R-:W-:-:S04]  /*2730*/  SHF.L.U32 R0, R0, 0x1f, RZ ;  /* 0x0000001f00007819 */ /* 0x000fc800000006ff */
[----:B--2-4-:R2:W4:Y:S03]  /*2740*/  SYNCS.PHASECHK.TRANS64.TRYWAIT P0, [UR4+0xd0], R0 ;  /* 0x0000d000ff0075a7 */ /* 0x0145260008001104 */
[----:B------:R-:W-:Y:S05]  /*2750*/  BRA.U !UP0, `(.L_x_30) ;  /* 0x0000000508647547 */ /* 0x000fea000b800000 */
[----:B------:R-:W1:Y:S01]  /*2760*/  LDCU.64 UR8, c[0x0][0x5c0] ;  /* 0x0000b800ff0877ac */ /* 0x000e620008000a00 */
[----:B------:R-:W1:Y:S01]  /*2770*/  LDCU.64 UR44, c[0x0][0x5f8] ;  /* 0x0000bf00ff2c77ac */ /* 0x000e620008000a00 */
[----:B------:R-:W3:Y:S01]  /*2780*/  LDCU UR11, c[0x0][0x5c8] ;  /* 0x0000b900ff0b77ac */ /* 0x000ee20008000800 */
[----:B------:R-:W3:Y:S01]  /*2790*/  LDCU UR37, c[0x0][0x600] ;  /* 0x0000c000ff2577ac */ /* 0x000ee20008000800 */
[----:B------:R-:W2:Y:S01]  /*27a0*/  LDCU UR23, c[0x0][0x5a8] ;  /* 0x0000b500ff1777ac */ /* 0x000ea20008000800 */
[----:B------:R-:W2:Y:S01]  /*27b0*/  LDCU UR22, c[0x0][0x59c] ;  /* 0x0000b380ff1677ac */ /* 0x000ea20008000800 */
[----:B-1----:R-:W-:Y:S01]  /*27c0*/  UIMAD UR38, UR49, UR9, UR45 ;  /* 0x00000009312672a4 */ /* 0x002fe2000f8e022d */
[----:B------:R-:W1:Y:S01]  /*27d0*/  LDCU UR18, c[0x0][0x590] ;  /* 0x0000b200ff1277ac */ /* 0x000e620008000800 */
[----:B------:R-:W1:Y:S01]  /*27e0*/  LDCU UR27, c[0x0][0x594] ;  /* 0x0000b280ff1b77ac */ /* 0x000e620008000800 */
[----:B------:R-:W1:Y:S01]  /*27f0*/  LDCU UR26, c[0x0][0x598] ;  /* 0x0000b300ff1a77ac */ /* 0x000e620008000800 */
[----:B------:R-:W1:Y:S01]  /*2800*/  LDCU UR25, c[0x0][0x5ac] ;  /* 0x0000b580ff1977ac */ /* 0x000e620008000800 */
[----:B------:R-:W1:Y:S01]  /*2810*/  LDCU UR24, c[0x0][0x5b0] ;  /* 0x0000b600ff1877ac */ /* 0x000e620008000800 */
[----:B------:R-:W1:Y:S01]  /*2820*/  LDCU UR5, c[0x0][0x5cc] ;  /* 0x0000b980ff0577ac */ /* 0x000e620008000800 */
[----:B------:R-:W1:Y:S01]  /*2830*/  LDCU UR4, c[0x0][0x5ec] ;  /* 0x0000bd80ff0477ac */ /* 0x000e620008000800 */
[----:B------:R-:W1:Y:S01]  /*2840*/  LDCU.64 UR20, c[0x0][0x5a0] ;  /* 0x0000b400ff1477ac */ /* 0x000e620008000a00 */
[----:B------:R-:W1:Y:S01]  /*2850*/  LDCU.64 UR16, c[0x0][0x5d0] ;  /* 0x0000ba00ff1077ac */ /* 0x000e620008000a00 */
[----:B------:R-:W1:Y:S01]  /*2860*/  LDCU.64 UR6, c[0x0][0x5f0] ;  /* 0x0000be00ff0677ac */ /* 0x000e620008000a00 */
[----:B------:R-:W-:-:S02]  /*2870*/  UIMAD UR44, UR54, UR8, UR44 ;  /* 0x00000008362c72a4 */ /* 0x000fc4000f8e022c */
[----:B------:R-:W-:Y:S02]  /*2880*/  UIADD3 UR45, UPT, UPT, UR61, UR19, URZ ;  /* 0x000000133d2d7290 */ /* 0x000fe4000fffe0ff */
[----:B---3--:R-:W-:Y:S01]  /*2890*/  UIMAD UR37, UR48, UR11, UR37 ;  /* 0x0000000b302572a4 */ /* 0x008fe2000f8e0225 */
[----:B--2---:R-:W-:-:S11]  /*28a0*/  UMOV UR14, UR34 ;  /* 0x00000022000e7c82 */ /* 0x004fd60008000000 */
.L_x_36:
[----:B------:R-:W-:Y:S01]  /*28b0*/  @!P3 MOV R3, 0x4000 ;  /* 0x000040000003b802 */ /* 0x000fe20000000f00 */
[----:B------:R-:W-:Y:S01]  /*28c0*/  ULEA UR11, UR14, UR35, 0x3 ;  /* 0x000000230e0b7291 */ /* 0x000fe2000f8e18ff */
[----:B--2-4-:R-:W-:Y:S11]  /*28d0*/  @P0 BRA `(.L_x_31) ;  /* 0x0000000000100947 */ /* 0x014ff60003800000 */
[----:B------:R-:W-:Y:S04]  /*28e0*/  MOV R0, UR29 ;  /* 0x0000001d00007c02 */ /* 0x000fe80008000f00 */
[----:B------:R-:W-:Y:S04]  /*28f0*/  SHF.L.U32 R5, R0, 0x1f, RZ ;  /* 0x0000001f00057819 */ /* 0x000fe800000006ff */
[----:B------:R-:W2:Y:S02]  /*2900*/  SYNCS.PHASECHK.TRANS64.TRYWAIT P0, [UR11+0xd0], R5 ;  /* 0x0000d005ff0075a7 */ /* 0x000ea4000800110b */
[----:B--2---:R-:W-:Y:S05]  /*2910*/  @!P0 BRA `(.L_x_32) ;  /* 0x0000007800208947 */ /* 0x004fea0003800000 */
.L_x_31:
[----:B------:R3:W-:Y:S01]  /*2920*/  @!P3 SYNCS.ARRIVE.TRANS64 RZ, [UR11], R3 ;  /* 0x00000003ffffb9a7 */ /* 0x0007e2000800000b */
[----:B------:R-:W-:Y:S04]  /*2930*/  ULOP3.LUT UR8, UR47, 0x2, URZ, 0xfc, !UPT ;  /* 0x000000022f087892 */ /* 0x000fe8000f8efcff */
[----:B------:R-:W-:Y:S09]  /*2940*/  UISETP.NE.AND UP0, UPT, UR8, 0x2, UPT ;  /* 0x000000020800788c */ /* 0x000ff2000bf05270 */
[----:B------:R-:W-:Y:S05]  /*2950*/  BRA.U UP0, `(.L_x_33) ;  /* 0x0000000100047547 */ /* 0x000fea000b800000 */
[----:B-1----:R-:W-:Y:S05]  /*2960*/  BPT.TRAP 0x1 ;  /* 0x000000040000795c */ /* 0x002fea0000300000 */
.L_x_33:
[----:B------:R-:W-:Y:S04]  /*2970*/  BSSY.RECONVERGENT B0, `(.L_x_34) ;  /* 0x0000003000007945 */ /* 0x000fe80003800200 */
[----:B------:R-:W-:Y:S05]  /*2980*/  @P2 BRA `(.L_x_35) ;  /* 0x0000000000042947 */ /* 0x000fea0003800000 */
[----:B-1----:R-:W-:Y:S05]  /*2990*/  BPT.TRAP 0x1 ;  /* 0x000000040000795c */ /* 0x002fea0000300000 */
.L_x_35:
[----:B-1----:R-:W-:Y:S05]  /*29a0*/  BSYNC.RECONVERGENT B0 ;  /* 0x0000000000007941 */ /* 0x002fea0003800200 */
.L_x_34:
[----:B------:R-:W-:Y:S02]  /*29b0*/  UIADD3 UR8, UPT, UPT, UR14, 0x1, URZ ;  /* 0x000000010e087890 */ /* 0x000fe4000fffe0ff */
[----:B------:R-:W-:Y:S02]  /*29c0*/  USHF.L.U32 UR43, UR19, 0x6, URZ ;  /* 0x00000006132b7899 */ /* 0x000fe400080006ff */
[----:B------:R-:W-:Y:S02]  /*29d0*/  UISETP.NE.AND UP0, UPT, UR8, 0x1a, UPT ;  /* 0x0000001a0800788c */ /* 0x000fe4000bf05270 */
[----:B------:R-:W-:Y:S02]  /*29e0*/  ULEA UR28, UR14, UR35, 0xc ;  /* 0x000000230e1c7291 */ /* 0x000fe4000f8e60ff */
[----:B------:R-:W-:Y:S02]  /*29f0*/  USEL UR9, URZ, 0x1, UP0 ;  /* 0x00000001ff097887 */ /* 0x000fe40008000000 */
[----:B------:R-:W-:Y:S02]  /*2a00*/  USEL UR34, UR8, URZ, UP0 ;  /* 0x000000ff08227287 */ /* 0x000fe40008000000 */
[----:B------:R-:W-:Y:S02]  /*2a10*/  ULOP3.LUT UR29, UR29, UR9, URZ, 0x3c, !UPT ;  /* 0x000000091d1d7292 */ /* 0x000fe4000f8e3cff */
[----:B------:R-:W-:Y:S02]  /*2a20*/  ULEA UR8, UR34, UR35, 0x3 ;  /* 0x0000002322087291 */ /* 0x000fe4000f8e18ff */
[----:B------:R-:W-:Y:S02]  /*2a30*/  UISETP.NE.AND UP0, UPT, UR18, 0x1, UPT ;  /* 0x000000011200788c */ /* 0x000fe4000bf05270 */
[----:B------:R-:W-:Y:S01]  /*2a40*/  ULOP3.LUT UR41, UR11, 0xfefffff8, URZ, 0xc0, !UPT ;  /* 0xfefffff80b297892 */ /* 0x000fe2000f8ec0ff */
[----:B--2---:R-:W-:Y:S01]  /*2a50*/  MOV R0, UR29 ;  /* 0x0000001d00007c02 */ /* 0x004fe20008000f00 */
[----:B------:R-:W-:Y:S02]  /*2a60*/  UISETP.NE.AND UP2, UPT, UR23, 0x1, UPT ;  /* 0x000000011700788c */ /* 0x000fe4000bf45270 */
[----:B------:R-:W-:Y:S01]  /*2a70*/  UIADD3 UR32, UP1, UPT, UR50, 0x80, URZ ;  /* 0x0000008032207890 */ /* 0x000fe2000ff3e0ff */
[----:B---3--:R-:W-:Y:S01]  /*2a80*/  SHF.L.U32 R3, R0, 0x1f, RZ ;  /* 0x0000001f00037819 */ /* 0x008fe200000006ff */
[----:B------:R-:W-:Y:S02]  /*2a90*/  UIADD3 UR40, UPT, UPT, UR28, 0x4400, URZ ;  /* 0x000044001c287890 */ /* 0x000fe4000fffe0ff */
[----:B------:R-:W-:Y:S01]  /*2aa0*/  UIADD3.X UR33, UPT, UPT, URZ, UR51, URZ, UP1, !UPT ;  /* 0x00000033ff217290 */ /* 0x000fe20008ffe4ff */
[----:B------:R1:W2:Y:S01]  /*2ab0*/  SYNCS.PHASECHK.TRANS64.TRYWAIT P0, [UR8+0xd0], R3 ;  /* 0x0000d003ff0075a7 */ /* 0x0002a20008001108 */
[----:B------:R-:W-:Y:S02]  /*2ac0*/  UIMAD.WIDE.U32 UR8, UR43, UR27, URZ ;  /* 0x0000001b2b0872a5 */ /* 0x000fe4000f8e00ff */
[----:B------:R-:W-:Y:S02]  /*2ad0*/  UIADD3 UR19, UPT, UPT, UR19, 0x1, URZ ;  /* 0x0000000113137890 */ /* 0x000fe4000fffe0ff */
[----:B------:R-:W-:Y:S01]  /*2ae0*/  USHF.R.U32.HI UR9, URZ, UR26, UR9 ;  /* 0x0000001aff097299 */ /* 0x000fe20008011609 */
[----:B------:R-:W-:Y:S01]  /*2af0*/  UMOV UR48, 0x0 ;  /* 0x0000000000307882 */ /* 0x000fe20000000000 */
[----:B------:R-:W-:Y:S02]  /*2b00*/  UMOV UR49, 0x10000000 ;  /* 0x1000000000317882 */ /* 0x000fe40000000000 */
[----:B------:R-:W-:Y:S01]  /*2b10*/  USEL UR9, UR43, UR9, !UP0 ;  /* 0x000000092b097287 */ /* 0x000fe2000c000000 */
[----:B------:R-:W-:Y:S01]  /*2b20*/  UTMALDG.2D.2CTA [UR40], [UR32], desc[UR48] ;  /* 0x00003028200075b4 */ /* 0x000fe20008209000 */
        /* <DEDUP_REMOVED lines=9> */
[----:B------:R-:W-:Y:S03]  /*2bc0*/  UIADD3 UR30, UP0, UPT, UR50, 0x180, URZ ;  /* 0x00000180321e7890 */ /* 0x000fe6000ff1e0ff */
[----:B------:R-:W-:Y:S01]  /*2bd0*/  UMOV UR8, UR15 ;  /* 0x0000000f00087c82 */ /* 0x000fe20008000000 */
[----:B------:R-:W-:Y:S02]  /*2be0*/  UIADD3.X UR31, UPT, UPT, URZ, UR51, URZ, UP0, !UPT ;  /* 0x00000033ff1f7290 */ /* 0x000fe400087fe4ff */
[----:B------:R-:W-:Y:S02]  /*2bf0*/  USHF.R.U32.HI UR11, URZ, UR24, UR8 ;  /* 0x00000018ff0b7299 */ /* 0x000fe40008011608 */
[----:B------:R-:W-:Y:S02]  /*2c00*/  UIADD3 UR8, UPT, UPT, UR28, 0x1e400, URZ ;  /* 0x0001e4001c087890 */ /* 0x000fe4000fffe0ff */
        /* <DEDUP_REMOVED lines=9> */
[----:B------:R-:W-:Y:S01]  /*2ca0*/  UMOV UR9, UR41 ;  /* 0x0000002900097c82 */ /* 0x000fe20008000000 */
[----:B------:R-:W-:Y:S07]  /*2cb0*/  UISETP.NE.AND UP0, UPT, UR19, UR45, UPT ;  /* 0x0000002d1300728c */ /* 0x000fee000bf05270 */
[----:B------:R3:W-:Y:S02]  /*2cc0*/  UTMALDG.5D.IM2COL.2CTA [UR8], [UR30], UR15, desc[UR48] ;  /* 0x000030081e0073b4 */ /* 0x0007e4000826100f */
[----:B---3--:R-:W-:Y:S01]  /*2cd0*/  UMOV UR14, UR34 ;  /* 0x00000022000e7c82 */ /* 0x008fe20008000000 */
[----:B-1----:R-:W-:Y:S05]  /*2ce0*/  BRA.U UP0, `(.L_x_36) ;  /* 0xfffffff900f07547 */ /* 0x002fea000b83ffff */
.L_x_30:
[----:B------:R-:W-:Y:S01]  /*2cf0*/  SHF.L.U32 R3, R2, 0x1f, RZ ;  /* 0x0000001f02037819 */ /* 0x000fe200000006ff */
[----:B------:R-:W-:-:S03]  /*2d00*/  NOP ;  /* 0x0000000000007918 */ /* 0x000fc60000000000 */
[----:B--2-4-:R-:W2:Y:S02]  /*2d10*/  SYNCS.PHASECHK.TRANS64.TRYWAIT P0, [UR35+0x1d0], R3 ;  /* 0x0001d003ff0075a7 */ /* 0x014ea40008001123 */
[----:B--2---:R-:W-:Y:S05]  /*2d20*/  @!P0 BRA `(.L_x_37) ;  /* 0x0000007400348947 */ /* 0x004fea0003800000 */
.L_x_143:
[----:B------:R-:W4:Y:S01]  /*2d30*/  LDS.128 R4, [UR35+0x210] ;  /* 0x00021023ff047984 */ /* 0x000f220008000c00 */
[----:B------:R-:W-:Y:S02]  /*2d40*/  UIADD3 UR4, UPT, UPT, UR35, 0x1d8, URZ ;  /* 0x000001d823047890 */ /* 0x000fe4000fffe0ff */
[----:B------:R-:W-:Y:S01]  /*2d50*/  UISETP.GE.AND UP0, UPT, UR39, 0x1, UPT ;  /* 0x000000012700788c */ /* 0x000fe2000bf06270 */
[----:B------:R-:W-:Y:S01]  /*2d60*/  @!PT LDS RZ, [RZ] ;  /* 0x00000000fffff984 */ /* 0x000fe20000000800 */
[----:B------:R-:W-:Y:S01]  /*2d70*/  @!PT LDS RZ, [RZ] ;  /* 0x00000000fffff984 */ /* 0x000fe20000000800 */
[----:B------:R-:W-:Y:S01]  /*2d80*/  @!PT LDS RZ, [RZ] ;  /* 0x00000000fffff984 */ /* 0x000fe20000000800 */
[----:B------:R-:W-:Y:S01]  /*2d90*/  @!PT LDS RZ, [RZ] ;  /* 0x00000000fffff984 */ /* 0x000fe20000000800 */
[----:B------:R1:W-:Y:S06]  /*2da0*/  MEMBAR.ALL.CTA ;  /* 0x0000000000007992 */ /* 0x0003ec0000008000 */
[----:B-1----:R-:W1:Y:S01]  /*2db0*/  FENCE.VIEW.ASYNC.S ;  /* 0x00000000000073c6 */ /* 0x002e620000000000 */
[----:B------:R-:W-:-:S09]  /*2dc0*/  UPRMT UR4, URZ, 0x654, UR4 ;  /* 0x00000654ff047896 */ /* 0x000fd20008000004 */
[----:B-1----:R-:W-:Y:S01]  /*2dd0*/  SYNCS.ARRIVE.TRANS64.RED.A1T0 RZ, [UR4], RZ ;  /* 0x000000ffffff79a7 */ /* 0x002fe20008100404 */
[----:B----4-:R-:W-:-:S13]  /*2de0*/  LOP3.LUT P0, RZ, R6, 0x1, RZ, 0xc0, !PT ;  /* 0x0000000106ff7812 */ /* 0x010fda000780c0ff */
[----:B------:R-:W-:Y:S01]  /*2df0*/  VOTEU.ANY UP1, P0 ;  /* 0x0000000000ff7886 */ /* 0x000fe20000020100 */
[----:B------:R-:W-:-:S13]  /*2e00*/  PLOP3.LUT P0, PT, PT, PT, UP1, 0x80, 0x8 ;  /* 0x000000000008781c */ /* 0x000fda0003f0f018 */
[----:B--2---:R-:W-:Y:S02]  /*2e10*/  @P0 MOV R0, R4 ;  /* 0x0000000400000202 */ /* 0x004fe40000000f00 */
[----:B------:R-:W-:Y:S02]  /*2e20*/  @P0 LOP3.LUT R4, R5, 0xffff, RZ, 0xc0, !PT ;  /* 0x0000ffff05040812 */ /* 0x000fe400078ec0ff */
[----:B------:R-:W-:Y:S02]  /*2e30*/  @P0 R2UR UR6, R0 ;  /* 0x00000000000602ca */ /* 0x000fe400000e0000 */
[----:B------:R-:W-:-:S11]  /*2e40*/  @P0 R2UR UR5, R4 ;  /* 0x00000000040502ca */ /* 0x000fd600000e0000 */
[----:B------:R-:W-:Y:S02]  /*2e50*/  @UP1 UMOV UR53, UR6 ;  /* 0x0000000600351c82 */ /* 0x000fe40008000000 */
[----:B------:R-:W-:Y:S01]  /*2e60*/  @UP1 UMOV UR52, UR5 ;  /* 0x0000000500341c82 */ /* 0x000fe20008000000 */
[----:B------:R-:W-:Y:S05]  /*2e70*/  BRA.U !UP0, `(.L_x_38) ;  /* 0x0000000108d47547 */ /* 0x000fea000b800000 */
[----:B------:R-:W3:Y:S01]  /*2e80*/  LDCU.128 UR16, c[0x0][0xc10] ;  /* 0x00018200ff1077ac */ /* 0x000ee20008000c00 */
[----:B------:R-:W1:Y:S01]  /*2e90*/  LDCU UR20, c[0x0][0xc20] ;  /* 0x00018400ff1477ac */ /* 0x000e620008000800 */
[----:B------:R-:W2:Y:S01]  /*2ea0*/  LDCU UR13, c[0x0][0xc0c] ;  /* 0x00018180ff0d77ac */ /* 0x000ea20008000800 */
[----:B------:R-:W4:Y:S01]  /*2eb0*/  LDCU.64 UR14, c[0x0][0xc28] ;  /* 0x00018500ff0e77ac */ /* 0x000f220008000a00 */
[----:B------:R-:W-:Y:S02]  /*2ec0*/  UISETP.NE.AND UP3, UPT, UR39, 0x1, UPT ;  /* 0x000000012700788c */ /* 0x000fe4000bf65270 */
[----:B---3--:R-:W-:Y:S02]  /*2ed0*/  UIMAD.WIDE.U32 UR4, UR56, UR19, URZ ;  /* 0x00000013380472a5 */ /* 0x008fe4000f8e00ff */
[----:B------:R-:W-:Y:S02]  /*2ee0*/  UIMAD.WIDE.U32 UR6, UR58, UR16, URZ ;  /* 0x000000103a0672a5 */ /* 0x000fe4000f8e00ff */
[----:B------:R-:W-:-:S02]  /*2ef0*/  UISETP.NE.AND UP0, UPT, UR18, 0x1, UPT ;  /* 0x000000011200788c */ /* 0x000fc4000bf05270 */
[----:B------:R-:W-:Y:S01]  /*2f00*/  UIMAD.WIDE.U32 UR10, UR52, UR19, URZ ;  /* 0x00000013340a72a5 */ /* 0x000fe2000f8e00ff */
[----:B------:R-:W-:Y:S01]  /*2f10*/  UMOV UR4, UR5 ;  /* 0x0000000500047c82 */ /* 0x000fe20008000000 */
[----:B--2---:R-:W-:Y:S02]  /*2f20*/  UISETP.NE.AND UP2, UPT, UR13, 0x1, UPT ;  /* 0x000000010d00788c */ /* 0x004fe4000bf45270 */
[----:B-1----:R-:W-:Y:S02]  /*2f30*/  USHF.R.U32.HI UR5, URZ, UR20, UR4 ;  /* 0x00000014ff057299 */ /* 0x002fe40008011604 */
[----:B------:R-:W-:Y:S01]  /*2f40*/  UIMAD.WIDE.U32 UR8, UR53, UR16, URZ ;  /* 0x00000010350872a5 */ /* 0x000fe2000f8e00ff */
[----:B------:R-:W-:Y:S01]  /*2f50*/  UMOV UR4, UR7 ;  /* 0x0000000700047c82 */ /* 0x000fe20008000000 */
[----:B------:R-:W-:Y:S02]  /*2f60*/  USEL UR5, UR56, UR5, !UP0 ;  /* 0x0000000538057287 */ /* 0x000fe4000c000000 */
[----:B------:R-:W-:-:S02]  /*2f70*/  USHF.R.U32.HI UR4, URZ, UR17, UR4 ;  /* 0x00000011ff047299 */ /* 0x000fc40008011604 */
[----:B----4-:R-:W-:Y:S02]  /*2f80*/  UIMAD.WIDE.U32 UR6, UR5, UR14, URZ ;  /* 0x0000000e050672a5 */ /* 0x010fe4000f8e00ff */
[----:B------:R-:W-:Y:S01]  /*2f90*/  USEL UR12, UR58, UR4, !UP2 ;  /* 0x000000043a0c7287 */ /* 0x000fe2000d000000 */
[----:B------:R-:W-:Y:S02]  /*2fa0*/  UMOV UR8, UR9 ;  /* 0x0000000900087c82 */ /* 0x000fe40008000000 */
[----:B------:R-:W-:Y:S01]  /*2fb0*/  UMOV UR4, UR11 ;  /* 0x0000000b00047c82 */ /* 0x000fe20008000000 */
[----:B------:R-:W-:Y:S01]  /*2fc0*/  UIMAD.WIDE.U32 UR10, UR12, UR14, URZ ;  /* 0x0000000e0c0a72a5 */ /* 0x000fe2000f8e00ff */
[----:B------:R-:W-:Y:S01]  /*2fd0*/  UMOV UR6, UR7 ;  /* 0x0000000700067c82 */ /* 0x000fe20008000000 */
[----:B------:R-:W-:Y:S02]  /*2fe0*/  USHF.R.U32.HI UR4, URZ, UR20, UR4 ;  /* 0x00000014ff047299 */ /* 0x000fe40008011604 */
[----:B------:R-:W-:-:S02]  /*2ff0*/  @UP3 USHF.R.U32.HI UR5, URZ, UR15, UR6 ;  /* 0x0000000fff053299 */ /* 0x000fc40008011606 */
[----:B------:R-:W-:Y:S01]  /*3000*/  USHF.R.U32.HI UR17, URZ, UR17, UR8 ;  /* 0x00000011ff117299 */ /* 0x000fe20008011608 */
[----:B------:R-:W-:Y:S01]  /*3010*/  UMOV UR6, UR11 ;  /* 0x0000000b00067c82 */ /* 0x000fe20008000000 */
[----:B------:R-:W-:Y:S02]  /*3020*/  USEL UR4, UR52, UR4, !UP0 ;  /* 0x0000000434047287 */ /* 0x000fe4000c000000 */
[----:B------:R-:W-:Y:S02]  /*3030*/  @UP3 USHF.R.U32.HI UR12, URZ, UR15, UR6 ;  /* 0x0000000fff0c3299 */ /* 0x000fe40008011606 */
[----:B------:R-:W-:Y:S02]  /*3040*/  UIMAD UR6, UR39, UR5, URZ ;  /* 0x00000005270672a4 */ /* 0x000fe4000f8e02ff */
[----:B------:R-:W-:Y:S02]  /*3050*/  USEL UR5, UR53, UR17, !UP2 ;  /* 0x0000001135057287 */ /* 0x000fe4000d000000 */
[----:B------:R-:W-:-:S02]  /*3060*/  UIMAD UR8, UR39, UR12, URZ ;  /* 0x0000000c270872a4 */ /* 0x000fc4000f8e02ff */
[----:B------:R-:W-:Y:S02]  /*3070*/  UISETP.GE.AND UP0, UPT, UR4, UR6, UPT ;  /* 0x000000060400728c */ /* 0x000fe4000bf06270 */
[----:B------:R-:W-:Y:S02]  /*3080*/  UIMAD.WIDE.U32 UR6, UR4, UR14, URZ ;  /* 0x0000000e040672a5 */ /* 0x000fe4000f8e00ff */
[----:B------:R-:W-:Y:S02]  /*3090*/  UISETP.GE.OR UP0, UPT, UR5, UR8, UP0 ;  /* 0x000000080500728c */ /* 0x000fe40008706670 */
[----:B------:R-:W-:Y:S02]  /*30a0*/  UIMAD.WIDE.U32 UR8, UR5, UR14, URZ ;  /* 0x0000000e050872a5 */ /* 0x000fe4000f8e00ff */
[----:B------:R-:W-:Y:S01]  /*30b0*/  UIADD3 UR10, UPT, UPT, -UR4, URZ, URZ ;  /* 0x000000ff040a7290 */ /* 0x000fe2000fffe1ff */
[----:B------:R-:W-:Y:S02]  /*30c0*/  UMOV UR6, UR7 ;  /* 0x0000000700067c82 */ /* 0x000fe40008000000 */
[----:B------:R-:W-:-:S02]  /*30d0*/  USHF.R.U32.HI UR6, URZ, UR15, UR6 ;  /* 0x0000000fff067299 */ /* 0x000fc40008011606 */
[----:B------:R-:W-:Y:S02]  /*30e0*/  UIMAD UR10, UR18, UR10, UR52 ;  /* 0x0000000a120a72a4 */ /* 0x000fe4000f8e0234 */
[----:B------:R-:W-:Y:S01]  /*30f0*/  USEL UR6, UR4, UR6, !UP3 ;  /* 0x0000000604067287 */ /* 0x000fe2000d800000 */
[----:B------:R-:W-:Y:S01]  /*3100*/  @!UP0 UMOV UR7, UR9 ;  /* 0x0000000900078c82 */ /* 0x000fe20008000000 */
[----:B------:R-:W-:Y:S02]  /*3110*/  UIADD3 UR9, UPT, UPT, -UR5, URZ, URZ ;  /* 0x000000ff05097290 */ /* 0x000fe4000fffe1ff */
[----:B------:R-:W-:Y:S02]  /*3120*/  @!UP0 USHF.R.U32.HI UR7, URZ, UR15, UR7 ;  /* 0x0000000fff078299 */ /* 0x000fe40008011607 */
[----:B------:R-:W-:Y:S02]  /*3130*/  UIADD3 UR8, UPT, UPT, -UR6, URZ, URZ ;  /* 0x000000ff06087290 */ /* 0x000fe4000fffe1ff */
[----:B------:R-:W-:-:S02]  /*3140*/  @!UP0 USEL UR7, UR5, UR7, !UP3 ;  /* 0x0000000705078287 */ /* 0x000fc4000d800000 */
[----:B------:R-:W-:Y:S02]  /*3150*/  UIMAD UR8, UR39, UR8, UR4 ;  /* 0x00000008270872a4 */ /* 0x000fe4000f8e0204 */
[----:B------:R-:W-:Y:S02]  /*3160*/  @!UP0 UIADD3 UR6, UPT, UPT, UR6, -UR7, URZ ;  /* 0x8000000706068290 */ /* 0x000fe4000fffe0ff */
[----:B------:R-:W-:Y:S02]  /*3170*/  @!UP0 UIMAD UR7, UR8, UR12, UR7 ;  /* 0x0000000c080782a4 */ /* 0x000fe4000f8e0207 */
[----:B------:R-:W-:Y:S02]  /*3180*/  @!UP0 UIMAD UR4, UR39, UR6, UR5 ;  /* 0x00000006270482a4 */ /* 0x000fe4000f8e0205 */
[----:B------:R-:W-:Y:S02]  /*3190*/  UIMAD UR6, UR13, UR9, UR53 ;  /* 0x000000090d0672a4 */ /* 0x000fe4000f8e0235 */
[----:B------:R-:W-:Y:S01]  /*31a0*/  UIMAD UR52, UR4, UR18, UR10 ;  /* 0x00000012043472a4 */ /* 0x000fe2000f8e020a */
[----:B------:R-:W-:-:S02]  /*31b0*/  @!UP0 UMOV UR5, UR7 ;  /* 0x0000000700058c82 */ /* 0x000fc40008000000 */
[----:B------:R-:W-:-:S12]  /*31c0*/  UIMAD UR53, UR5, UR13, UR6 ;  /* 0x0000000d053572a4 */ /* 0x000fd8000f8e0206 */
.L_x_38:
[----:B------:R-:W1:Y:S02]  /*31d0*/  LDCU UR4, c[0x0][0xc30] ;  /* 0x00018600ff0477ac */ /* 0x000e640008000800 */
[----:B-1----:R-:W-:-:S09]  /*31e0*/  UISETP.NE.AND UP0, UPT, UR4, 0x1, UPT ;  /* 0x000000010400788c */ /* 0x002fd2000bf05270 */
[----:B------:R-:W-:Y:S05]  /*31f0*/  BRA.U UP0, `(.L_x_39) ;  /* 0x0000000100447547 */ /* 0x000fea000b800000 */
[----:B------:R-:W1:Y:S01]  /*3200*/  LDCU.128 UR8, c[0x0][0xc10] ;  /* 0x00018200ff0877ac */ /* 0x000e620008000c00 */
[----:B------:R-:W2:Y:S01]  /*3210*/  LDCU UR12, c[0x0][0xc0c] ;  /* 0x00018180ff0c77ac */ /* 0x000ea20008000800 */
[----:B------:R-:W4:Y:S01]  /*3220*/  LDCU UR13, c[0x0][0xc20] ;  /* 0x00018400ff0d77ac */ /* 0x000f220008000800 */
[----:B-1----:R-:W-:Y:S02]  /*3230*/  UIMAD.WIDE.U32 UR6, UR53, UR8, URZ ;  /* 0x00000008350672a5 */ /* 0x002fe4000f8e00ff */
[----:B------:R-:W-:Y:S02]  /*3240*/  UIMAD.WIDE.U32 UR4, UR52, UR11, URZ ;  /* 0x0000000b340472a5 */ /* 0x000fe4000f8e00ff */
[----:B--2---:R-:W-:Y:S02]  /*3250*/  UISETP.NE.AND UP2, UPT, UR12, 0x1, UPT ;  /* 0x000000010c00788c */ /* 0x004fe4000bf45270 */
[----:B------:R-:W-:Y:S01]  /*3260*/  UISETP.NE.AND UP0, UPT, UR10, 0x1, UPT ;  /* 0x000000010a00788c */ /* 0x000fe2000bf05270 */
[----:B------:R-:W-:-:S02]  /*3270*/  UMOV UR6, UR7 ;  /* 0x0000000700067c82 */ /* 0x000fc40008000000 */
[----:B------:R-:W-:Y:S01]  /*3280*/  UMOV UR4, UR5 ;  /* 0x0000000500047c82 */ /* 0x000fe20008000000 */
[----:B------:R-:W-:Y:S02]  /*3290*/  USHF.R.U32.HI UR6, URZ, UR9, UR6 ;  /* 0x00000009ff067299 */ /* 0x000fe40008011606 */
[----:B----4-:R-:W-:Y:S02]  /*32a0*/  USHF.R.U32.HI UR4, URZ, UR13, UR4 ;  /* 0x0000000dff047299 */ /* 0x010fe40008011604 */
[----:B------:R-:W-:Y:S02]  /*32b0*/  USEL UR5, UR53, UR6, !UP2 ;  /* 0x0000000635057287 */ /* 0x000fe4000d000000 */
[----:B------:R-:W-:-:S04]  /*32c0*/  USEL UR4, UR52, UR4, !UP0 ;  /* 0x0000000434047287 */ /* 0x000fc8000c000000 */
[----:B------:R-:W-:Y:S02]  /*32d0*/  UIADD3 UR6, UPT, UPT, UR5, -UR4, URZ ;  /* 0x8000000405067290 */ /* 0x000fe4000fffe0ff */
[----:B------:R-:W-:Y:S02]  /*32e0*/  UIADD3 UR4, UPT, UPT, -UR5, UR4, URZ ;  /* 0x0000000405047290 */ /* 0x000fe4000fffe1ff */
[----:B------:R-:W-:Y:S02]  /*32f0*/  UIMAD UR52, UR6, UR10, UR52 ;  /* 0x0000000a063472a4 */ /* 0x000fe4000f8e0234 */
[----:B------:R-:W-:-:S12]  /*3300*/  UIMAD UR53, UR4, UR12, UR53 ;  /* 0x0000000c043572a4 */ /* 0x000fd8000f8e0235 */
.L_x_39:
[----:B------:R-:W-:Y:S02]  /*3310*/  R2UR UR5, R91 ;  /* 0x000000005b0572ca */ /* 0x000fe400000e0000 */
[----:B------:R-:W-:Y:S02]  /*3320*/  R2UR UR4, R90 ;  /* 0x000000005a0472ca */ /* 0x000fe400000e0000 */
[----:B------:R-:W-:Y:S02]  /*3330*/  PLOP3.LUT P1, PT, PT, PT, PT, 0x80, 0x8 ;  /* 0x000000000008781c */ /* 0x000fe40003f2f070 */
[----:B------:R-:W-:-:S07]  /*3340*/  LOP3.LUT R2, R2, 0x1, RZ, 0x3c, !PT ;  /* 0x0000000102027812 */ /* 0x000fce00078e3cff */
[----:B------:R-:W-:Y:S02]  /*3350*/  UIADD3 UR20, UPT, UPT, UR53, UR5, URZ ;  /* 0x0000000535147290 */ /* 0x000fe4000fffe0ff */
[----:B------:R-:W-:Y:S01]  /*3360*/  UIADD3 UR18, UPT, UPT, UR52, UR4, URZ ;  /* 0x0000000434127290 */ /* 0x000fe2000fffe0ff */
[----:B------:R-:W-:Y:S11]  /*3370*/  BRA.U UP1, `(.L_x_40) ;  /* 0xffffffe501a07547 */ /* 0x000ff6000b83ffff */
[----:B------:R-:W-:Y:S01]  /*3380*/  UIADD3 UR35, UPT, UPT, UR35, 0xd0, URZ ;  /* 0x000000d023237890 */ /* 0x000fe2000fffe0ff */
[----:B------:R-:W-:-:S03]  /*3390*/  MOV R3, UR29 ;  /* 0x0000001d00037c02 */ /* 0x000fc60008000f00 */
[----:B------:R-:W-:Y:S01]  /*33a0*/  ULEA UR4, UR34, UR35, 0x3 ;  /* 0x0000002322047291 */ /* 0x000fe2000f8e18ff */
[----:B------:R-:W-:-:S08]  /*33b0*/  SHF.L.U32 R3, R3, 0x1f, RZ ;  /* 0x0000001f03037819 */ /* 0x000fd000000006ff */
[----:B------:R-:W1:Y:S02]  /*33c0*/  SYNCS.PHASECHK.TRANS64.TRYWAIT P0, [UR4], R3 ;  /* 0x00000003ff0075a7 */ /* 0x000e640008001104 */
[----:B-1----:R-:W-:Y:S05]  /*33d0*/  @!P0 BRA `(.L_x_41) ;  /* 0x0000006c00a08947 */ /* 0x002fea0003800000 */
.L_x_145:
[----:B------:R-:W-:-:S04]  /*33e0*/  UIADD3 UR4, UPT, UPT, UR34, 0x1, URZ ;  /* 0x0000000122047890 */ /* 0x000fc8000fffe0ff */
[----:B------:R-:W-:-:S04]  /*33f0*/  UISETP.NE.AND UP0, UPT, UR4, 0x1a, UPT ;  /* 0x0000001a0400788c */ /* 0x000fc8000bf05270 */
[----:B------:R-:W-:Y:S02]  /*3400*/  USEL UR5, URZ, 0x1, UP0 ;  /* 0x00000001ff057887 */ /* 0x000fe40008000000 */
[----:B------:R-:W-:Y:S02]  /*3410*/  USEL UR4, UR4, URZ, UP0 ;  /* 0x000000ff04047287 */ /* 0x000fe40008000000 */
[----:B------:R-:W-:Y:S02]  /*3420*/  ULOP3.LUT UR6, UR29, UR5, URZ, 0x3c, !UPT ;  /* 0x000000051d067292 */ /* 0x000fe4000f8e3cff */
[----:B------:R-:W-:-:S04]  /*3430*/  ULEA UR5, UR4, UR35, 0x3 ;  /* 0x0000002304057291 */ /* 0x000fc8000f8e18ff */
[----:B-1----:R-:W-:-:S04]  /*3440*/  MOV R3, UR6 ;  /* 0x0000000600037c02 */ /* 0x002fc80008000f00 */
[----:B------:R-:W-:-:S04]  /*3450*/  SHF.L.U32 R3, R3, 0x1f, RZ ;  /* 0x0000001f03037819 */ /* 0x000fc800000006ff */
[----:B------:R-:W1:Y:S02]  /*3460*/  SYNCS.PHASECHK.TRANS64.TRYWAIT P0, [UR5], R3 ;  /* 0x00000003ff0075a7 */ /* 0x000e640008001105 */
[----:B-1----:R-:W-:Y:S05]  /*3470*/  @!P0 BRA `(.L_x_42) ;  /* 0x0000006c00908947 */ /* 0x002fea0003800000 */
.L_x_147:
        /* <DEDUP_REMOVED lines=10> */
.L_x_149:
        /* <DEDUP_REMOVED lines=10> */
.L_x_151:
        /* <DEDUP_REMOVED lines=10> */
.L_x_153:
        /* <DEDUP_REMOVED lines=10> */
.L_x_155:
        /* <DEDUP_REMOVED lines=10> */
.L_x_157:
        /* <DEDUP_REMOVED lines=10> */
.L_x_159:
        /* <DEDUP_REMOVED lines=10> */
.L_x_161:
        /* <DEDUP_REMOVED lines=10> */
.L_x_163:
        /* <DEDUP_REMOVED lines=10> */
.L_x_165:
        /* <DEDUP_REMOVED lines=10> */
.L_x_167:
        /* <DEDUP_REMOVED lines=10> */
.L_x_169:
        /* <DEDUP_REMOVED lines=10> */
.L_x_171:
        /* <DEDUP_REMOVED lines=10> */
.L_x_173:
        /* <DEDUP_REMOVED lines=10> */
.L_x_175:
        /* <DEDUP_REMOVED lines=10> */
.L_x_177:
        /* <DEDUP_REMOVED lines=10> */
.L_x_179:
        /* <DEDUP_REMOVED lines=10> */
.L_x_181:
        /* <DEDUP_REMOVED lines=10> */
.L_x_183:
        /* <DEDUP_REMOVED lines=10> */
.L_x_185:
        /* <DEDUP_REMOVED lines=10> */
.L_x_187:
        /* <DEDUP_REMOVED lines=10> */
.L_x_189:
        /* <DEDUP_REMOVED lines=10> */
.L_x_191:
        /* <DEDUP_REMOVED lines=10> */
.L_x_193:
[----:B------:R-:W-:-:S04]  /*42e0*/  UIADD3 UR4, UPT, UPT, UR4, 0x1, URZ ;  /* 0x0000000104047890 */ /* 0x000fc8000fffe0ff */
[----:B------:R-:W-:-:S04]  /*42f0*/  UISETP.NE.AND UP0, UPT, UR4, 0x1a, UPT ;  /* 0x0000001a0400788c */ /* 0x000fc8000bf05270 */
[----:B------:R-:W-:Y:S02]  /*4300*/  USEL UR5, URZ, 0x1, UP0 ;  /* 0x00000001ff057887 */ /* 0x000fe40008000000 */
[----:B------:R-:W-:Y:S02]  /*4310*/  USEL UR4, UR4, URZ, UP0 ;  /* 0x000000ff04047287 */ /* 0x000fe40008000000 */
[----:B------:R-:W-:Y:S02]  /*4320*/  ULOP3.LUT UR5, UR6, UR5, URZ, 0x3c, !UPT ;  /* 0x0000000506057292 */ /* 0x000fe4000f8e3cff */
[----:B------:R-:W-:-:S04]  /*4330*/  ULEA UR4, UR4, UR35, 0x3 ;  /* 0x0000002304047291 */ /* 0x000fc8000f8e18ff */
[----:B------:R-:W-:Y:S02]  /*4340*/  IMAD.U32 R2, RZ, RZ, UR5 ;  /* 0x00000005ff027e24 */ /* 0x000fe4000f8e00ff */
[----:B-1----:R-:W-:-:S03]  /*4350*/  MOV R0, UR4 ;  /* 0x0000000400007c02 */ /* 0x002fc60008000f00 */
[----:B------:R-:W-:-:S07]  /*4360*/  SHF.L.U32 R3, R2, 0x1f, RZ ;  /* 0x0000001f02037819 */ /* 0x000fce00000006ff */
.L_x_66:
[----:B-1----:R1:W2:Y:S02]  /*4370*/  SYNCS.PHASECHK.TRANS64.TRYWAIT P0, [R0+URZ], R3 ;  /* 0x00000003000075a7 */ /* 0x0022a400080011ff */
[----:B--2---:R-:W-:Y:S05]  /*4380*/  @!P0 NANOSLEEP.SYNCS 0x989680 ;  /* 0x009896800000895d */ /* 0x004fea0003900000 */
[----:B------:R-:W2:Y:S02]  /*4390*/  @!P0 SYNCS.PHASECHK.TRANS64 P0, [R0+URZ], R3 ;  /* 0x00000003000085a7 */ /* 0x000ea400080010ff */
[----:B--23--:R-:W-:Y:S05]  /*43a0*/  @P0 EXIT ;  /* 0x000000000000094d */ /* 0x00cfea0003800000 */
[----:B------:R-:W-:Y:S05]  /*43b0*/  BRA `(.L_x_66) ;  /* 0xfffffffc00ec7947 */ /* 0x000fea000383ffff */
.L_x_22:
[----:B------:R-:W-:-:S04]  /*43c0*/  UISETP.NE.AND UP0, UPT, UR37, URZ, UPT ;  /* 0x000000ff2500728c */ /* 0x000fc8000bf05270 */
[----:B------:R-:W-:-:S09]  /*43d0*/  UISETP.NE.OR UP0, UPT, UR19, 0x1, UP0 ;  /* 0x000000011300788c */ /* 0x000fd20008705670 */
[----:B------:R-:W-:Y:S05]  /*43e0*/  BRA.U UP0, `(.L_x_67) ;  /* 0x0000000100b07547 */ /* 0x000fea000b800000 */
[----:B------:R-:W-:Y:S01]  /*43f0*/  UMOV UR4, 0x400 ;  /* 0x0000040000047882 */ /* 0x000fe20000000000 */
[----:B------:R-:W-:Y:S01]  /*4400*/  HFMA2 R2, -RZ, RZ, 0, 5.9604644775390625e-08 ;  /* 0x00000001ff027431 */ /* 0x000fe200000001ff */
[----:B------:R-:W-:Y:S01]  /*4410*/  ULEA UR4, UR37, UR4, 0x18 ;  /* 0x0000000425047291 */ /* 0x000fe2000f8ec0ff */
[----:B------:R-:W-:Y:S01]  /*4420*/  ISETP.GE.U32.AND P0, PT, R3, 0x2, PT ;  /* 0x000000020300780c */ /* 0x000fe20003f06070 */
[----:B------:R-:W-:Y:S02]  /*4430*/  IMAD.MOV.U32 R8, RZ, RZ, RZ ;  /* 0x000000ffff087224 */ /* 0x000fe400078e00ff */
[----:B------:R-:W-:Y:S02]  /*4440*/  UIADD3 UR5, UPT, UPT, UR4, 0x1d8, URZ ;  /* 0x000001d804057890 */ /* 0x000fe4000fffe0ff */
[----:B------:R-:W-:Y:S02]  /*4450*/  UIADD3 UR8, UPT, UPT, UR4, 0x1d0, URZ ;  /* 0x000001d004087890 */ /* 0x000fe4000fffe0ff */
[----:B------:R-:W-:-:S12]  /*4460*/  UPRMT UR5, URZ, 0x654, UR5 ;  /* 0x00000654ff057896 */ /* 0x000fd80008000005 */
.L_x_70:
[----:B------:R-:W-:Y:S01]  /*4470*/  SHF.L.U32 R7, R2, 0x1f, RZ ;  /* 0x0000001f02077819 */ /* 0x000fe200000006ff */
[----:B------:R-:W-:Y:S02]  /*4480*/  IMAD.U32 R4, RZ, RZ, UR8 ;  /* 0x00000008ff047e24 */ /* 0x000fe4000f8e00ff */
[----:B------:R-:W-:Y:S01]  /*4490*/  @!P0 IMAD.MOV.U32 R5, RZ, RZ, 0x10 ;  /* 0x00000010ff058424 */ /* 0x000fe200078e00ff */
[----:B------:R-:W2:Y:S02]  /*44a0*/  SYNCS.PHASECHK.TRANS64.TRYWAIT P1, [UR4+0x1d8], R7 ;  /* 0x0001d807ff0075a7 */ /* 0x000ea40008021104 */
[----:B------:R-:W-:-:S04]  /*44b0*/  PRMT R9, R3, 0x654, R4 ;  /* 0x0000065403097816 */ /* 0x000fc80000000004 */
[----:B------:R-:W-:Y:S01]  /*44c0*/  SEL R0, R9, R0, !P0 ;  /* 0x0000000009007207 */ /* 0x000fe20004000000 */
[----:B--2---:R-:W-:Y:S06]  /*44d0*/  @!P1 BRA `(.L_x_68) ;  /* 0x0000006400b89947 */ /* 0x004fec0003800000 */
.L_x_195:
[----:B------:R-:W-:Y:S01]  /*44e0*/  UIADD3 UR6, UPT, UPT, UR4, 0x210, URZ ;  /* 0x0000021004067890 */ /* 0x000fe2000fffe0ff */
[----:B------:R3:W-:Y:S01]  /*44f0*/  @!P0 SYNCS.ARRIVE.TRANS64.RED RZ, [R0+URZ], R5 ;  /* 0x0000000500ff89a7 */ /* 0x0007e200080004ff */
[----:B------:R-:W-:Y:S01]  /*4500*/  UIADD3 UR7, UPT, UPT, UR4, 0x1d0, URZ ;  /* 0x000001d004077890 */ /* 0x000fe2000fffe0ff */
[----:B------:R-:W-:-:S08]  /*4510*/  LOP3.LUT R2, R2, 0x1, RZ, 0x3c, !PT ;  /* 0x0000000102027812 */ /* 0x000fd000078e3cff */
[----:B------:R-:W-:Y:S06]  /*4520*/  UGETNEXTWORKID.BROADCAST [UR6], [UR7] ;  /* 0x00000000060073ca */ /* 0x000fec0008000100 */
[----:B---3--:R-:W-:-:S04]  /*4530*/  SHF.L.U32 R5, R8, 0x1f, RZ ;  /* 0x0000001f08057819 */ /* 0x008fc800000006ff */
[----:B------:R-:W3:Y:S02]  /*4540*/  SYNCS.PHASECHK.TRANS64.TRYWAIT P1, [UR4+0x1d0], R5 ;  /* 0x0001d005ff0075a7 */ /* 0x000ee40008021104 */
[----:B---3--:R-:W-:Y:S05]  /*4550*/  @!P1 BRA `(.L_x_69) ;  /* 0x0000006400b09947 */ /* 0x008fea0003800000 */
.L_x_197:
[----:B--2---:R-:W2:Y:S01]  /*4560*/  LDS.128 R4, [UR4+0x210] ;  /* 0x00021004ff047984 */ /* 0x004ea20008000c00 */
[----:B------:R-:W-:Y:S01]  /*4570*/  LOP3.LUT R8, R8, 0x1, RZ, 0x3c, !PT ;  /* 0x0000000108087812 */ /* 0x000fe200078e3cff */
[----:B------:R-:W-:Y:S01]  /*4580*/  @!PT LDS RZ, [RZ] ;  /* 0x00000000fffff984 */ /* 0x000fe20000000800 */
[----:B------:R-:W-:Y:S01]  /*4590*/  @!PT LDS RZ, [RZ] ;  /* 0x00000000fffff984 */ /* 0x000fe20000000800 */
[----:B------:R-:W-:Y:S01]  /*45a0*/  @!PT LDS RZ, [RZ] ;  /* 0x00000000fffff984 */ /* 0x000fe20000000800 */
[----:B------:R-:W-:Y:S01]  /*45b0*/  @!PT LDS RZ, [RZ] ;  /* 0x00000000fffff984 */ /* 0x000fe20000000800 */
[----:B------:R3:W-:Y:S06]  /*45c0*/  MEMBAR.ALL.CTA ;  /* 0x0000000000007992 */ /* 0x0007ec0000008000 */
[----:B---3--:R-:W3:Y:S02]  /*45d0*/  FENCE.VIEW.ASYNC.S ;  /* 0x00000000000073c6 */ /* 0x008ee40000000000 */
[----:B---3--:R-:W-:Y:S01]  /*45e0*/  SYNCS.ARRIVE.TRANS64.RED.A1T0 RZ, [UR5], RZ ;  /* 0x000000ffffff79a7 */ /* 0x008fe20008100405 */
[----:B--2---:R-:W-:-:S13]  /*45f0*/  LOP3.LUT P1, RZ, R6, 0x1, RZ, 0xc0, !PT ;  /* 0x0000000106ff7812 */ /* 0x004fda000782c0ff */
[----:B------:R-:W-:Y:S05]  /*4600*/  @P1 BRA `(.L_x_70) ;  /* 0xfffffffc00981947 */ /* 0x000fea000383ffff */
[----:B------:R-:W-:-:S04]  /*4610*/  SHF.L.U32 R0, R2, 0x1f, RZ ;  /* 0x0000001f02007819 */ /* 0x000fc800000006ff */
[----:B------:R-:W2:Y:S02]  /*4620*/  SYNCS.PHASECHK.TRANS64 P0, [UR4+0x1d8], R0 ;  /* 0x0001d800ff0075a7 */ /* 0x000ea40008001004 */
[----:B-12---:R-:W-:Y:S05]  /*4630*/  @P0 EXIT ;  /* 0x000000000000094d */ /* 0x006fea0003800000 */
[----:B------:R-:W-:-:S07]  /*4640*/  MOV R0, UR4 ;  /* 0x0000000400007c02 */ /* 0x000fce0008000f00 */
.L_x_71:
[----:B-1----:R-:W-:-:S04]  /*4650*/  SHF.L.U32 R3, R2, 0x1f, RZ ;  /* 0x0000001f02037819 */ /* 0x002fc800000006ff */
[----:B------:R1:W2:Y:S03]  /*4660*/  SYNCS.PHASECHK.TRANS64.TRYWAIT P0, [R0+URZ+0x1d8], R3 ;  /* 0x0001d803000075a7 */ /* 0x0002a600080011ff */
[----:B--2---:R-:W-:Y:S05]  /*4670*/  @!P0 NANOSLEEP.SYNCS 0x989680 ;  /* 0x009896800000895d */ /* 0x004fea0003900000 */
[----:B------:R-:W2:Y:S02]  /*4680*/  @!P0 SYNCS.PHASECHK.TRANS64 P0, [R0+URZ+0x1d8], R3 ;  /* 0x0001d803000085a7 */ /* 0x000ea400080010ff */
[----:B--2---:R-:W-:Y:S05]  /*4690*/  @P0 EXIT ;  /* 0x000000000000094d */ /* 0x004fea0003800000 */
[----:B------:R-:W-:Y:S05]  /*46a0*/  BRA `(.L_x_71) ;  /* 0xfffffffc00e87947 */ /* 0x000fea000383ffff */
.L_x_67:
[----:B------:R-:W-:Y:S05]  /*46b0*/  BRA.U UP4, `(.L_x_72) ;  /* 0x0000001104587547 */ /* 0x000fea000b800000 */
[----:B------:R-:W-:Y:S01]  /*46c0*/  UMOV UR5, 0x40 ;  /* 0x0000004000057882 */ /* 0x000fe20000000000 */
[----:B------:R-:W-:Y:S01]  /*46d0*/  NOP ;  /* 0x0000000000007918 */ /* 0x000fe20000000000 */
[----:B------:R-:W-:Y:S01]  /*46e0*/  ULEA UR5, UR37, UR5, 0x18 ;  /* 0x0000000525057291 */ /* 0x000fe2000f8ec0ff */
[----:B------:R-:W-:Y:S02]  /*46f0*/  UMOV UR6, 0x400 ;  /* 0x0000040000067882 */ /* 0x000fe40000000000 */
[----:B------:R-:W-:-:S06]  /*4700*/  ULEA UR6, UR37, UR6, 0x18 ;  /* 0x0000000625067291 */ /* 0x000fcc000f8ec0ff */
[----:B------:R-:W2:Y:S02]  /*4710*/  LDS.U8 R3, [UR5+0x1c] ;  /* 0x00001c05ff037984 */ /* 0x000ea40008000000 */
[----:B--2---:R-:W-:-:S13]  /*4720*/  ISETP.NE.AND P0, PT, R3, RZ, PT ;  /* 0x000000ff0300720c */ /* 0x004fda0003f05270 */
[----:B------:R-:W-:Y:S05]  /*4730*/  @P0 BRA `(.L_x_73) ;  /* 0x0000000400080947 */ /* 0x000fea0003800000 */
[----:B------:R-:W-:Y:S02]  /*4740*/  UISETP.NE.U32.AND UP1, UPT, UR33, 0x1, UPT ;  /* 0x000000012100788c */ /* 0x000fe4000bf25070 */
[----:B------:R-:W-:-:S07]  /*4750*/  UIADD3 UR7, UPT, UPT, UR5, 0x8, URZ ;  /* 0x0000000805077890 */ /* 0x000fce000fffe0ff */
[----:B------:R-:W-:Y:S05]  /*4760*/  BRA.U !UP1, `(.L_x_74) ;  /* 0x00000001099c7547 */ /* 0x000fea000b800000 */
[----:B------:R-:W-:Y:S01]  /*4770*/  ELECT P0, URZ, PT ;  /* 0x0000000000ff782f */ /* 0x000fe20003800000 */
[----:B------:R-:W-:-:S12]  /*4780*/  BSSY B0, `(.L_x_74) ;  /* 0x0000025000007945 */ /* 0x000fd80003800000 */
[----:B------:R-:W-:Y:S05]  /*4790*/  @!P0 BRA `(.L_x_75) ;  /* 0x00000000008c8947 */ /* 0x000fea0003800000 */
[----:B------:R-:W-:-:S05]  /*47a0*/  UMOV UR4, 0x10 ;  /* 0x0000001000047882 */ /* 0x000fca0000000000 */
[----:B------:R-:W-:Y:S04]  /*47b0*/  DEPBAR.LE SB2, 0x36 ;  /* 0x0000ad800000791a */ /* 0x000fe80000000000 */
[----:B------:R-:W2:Y:S02]  /*47c0*/  UTCATOMSWS.2CTA.FIND_AND_SET.ALIGN UP0, UR4, UR4 ;  /* 0x00000004000475e3 */ /* 0x000ea40008200800 */
[----:B--2---:R-:W-:Y:S01]  /*47d0*/  MOV R10, UR4 ;  /* 0x00000004000a7c02 */ /* 0x004fe20008000f00 */
[----:B------:R-:W-:Y:S06]  /*47e0*/  BRA.U UP0, `(.L_x_76) ;  /* 0x0000000100187547 */ /* 0x000fec000b800000 */
.L_x_77:
[----:B------:R-:W-:Y:S05]  /*47f0*/  NANOSLEEP 0x64 ;  /* 0x000000640000795d */ /* 0x000fea0003800000 */
[----:B------:R-:W-:-:S05]  /*4800*/  UMOV UR4, 0x10 ;  /* 0x0000001000047882 */ /* 0x000fca0000000000 */
[----:B------:R-:W-:Y:S04]  /*4810*/  DEPBAR.LE SB2, 0x36 ;  /* 0x0000ad800000791a */ /* 0x000fe80000000000 */
[----:B------:R-:W2:Y:S02]  /*4820*/  UTCATOMSWS.2CTA.FIND_AND_SET.ALIGN UP0, UR4, UR4 ;  /* 0x00000004000475e3 */ /* 0x000ea40008200800 */
[----:B--2---:R-:W-:Y:S01]  /*4830*/  MOV R10, UR4 ;  /* 0x00000004000a7c02 */ /* 0x004fe20008000f00 */
[----:B------:R-:W-:Y:S05]  /*4840*/  BRA.U !UP0, `(.L_x_77) ;  /* 0xfffffffd08e87547 */ /* 0x000fea000b83ffff */
.L_x_76:
[----:B------:R-:W2:Y:S01]  /*4850*/  LDS R6, [UR5+0x10] ;  /* 0x00001005ff067984 */ /* 0x000ea20008000800 */
[----:B------:R-:W-:Y:S01]  /*4860*/  IMAD.U32 R3, RZ, RZ, UR6 ;  /* 0x00000006ff037e24 */ /* 0x000fe2000f8e00ff */
[----:B------:R-:W-:-:S03]  /*4870*/  MOV R4, UR32 ;  /* 0x0000002000047c02 */ /* 0x000fc60008000f00 */
[----:B------:R-:W-:Y:S01]  /*4880*/  VIADD R3, R3, 0x220 ;  /* 0x0000022003037836 */ /* 0x000fe20000000000 */
[----:B--2---:R-:W-:-:S04]  /*4890*/  SHF.L.U32 R6, R6, 0x1f, RZ ;  /* 0x0000001f06067819 */ /* 0x004fc800000006ff */
[----:B------:R-:W2:Y:S02]  /*48a0*/  SYNCS.PHASECHK.TRANS64.TRYWAIT P0, [UR5+0x8], R6 ;  /* 0x00000806ff0075a7 */ /* 0x000ea40008001105 */
[----:B--2---:R-:W-:Y:S05]  /*48b0*/  @P0 BRA `(.L_x_78) ;  /* 0x0000000000080947 */ /* 0x004fea0003800000 */
[----:B------:R-:W2:Y:S02]  /*48c0*/  SYNCS.PHASECHK.TRANS64.TRYWAIT P0, [UR5+0x8], R6 ;  /* 0x00000806ff0075a7 */ /* 0x000ea40008001105 */
[----:B--2---:R-:W-:Y:S05]  /*48d0*/  @!P0 BRA `(.L_x_79) ;  /* 0x0000006000e88947 */ /* 0x004fea0003800000 */
.L_x_78:
[----:B------:R-:W-:Y:S01]  /*48e0*/  PRMT R4, R4, 0x654, R3 ;  /* 0x0000065404047816 */ /* 0x000fe20000000003 */
[----:B------:R-:W-:Y:S01]  /*48f0*/  HFMA2 R3, -RZ, RZ, 0, 5.9604644775390625e-08 ;  /* 0x00000001ff037431 */ /* 0x000fe200000001ff */
[----:B------:R-:W-:Y:S01]  /*4900*/  UPRMT UR4, UR32, 0x654, UR7 ;  /* 0x0000065420047896 */ /* 0x000fe20008000007 */
[----:B------:R-:W-:Y:S02]  /*4910*/  IMAD.MOV.U32 R7, RZ, RZ, 0xffff ;  /* 0x0000ffffff077424 */ /* 0x000fe400078e00ff */
[----:B--2---:R-:W-:Y:S02]  /*4920*/  IMAD.MOV.U32 R6, RZ, RZ, 0x4 ;  /* 0x00000004ff067424 */ /* 0x004fe400078e00ff */
[----:B------:R-:W-:Y:S01]  /*4930*/  IMAD.SHL.U32 R9, R10, 0x20, RZ ;  /* 0x000000200a097824 */ /* 0x000fe200078e00ff */
[----:B------:R-:W-:Y:S02]  /*4940*/  MOV R5, UR4 ;  /* 0x0000000400057c02 */ /* 0x000fe40008000f00 */
[-C--:B------:R-:W-:Y:S01]  /*4950*/  SHF.L.U32 R8, R7, R10.reuse, RZ ;  /* 0x0000000a07087219 */ /* 0x080fe200000006ff */
[----:B------:R2:W-:Y:S01]  /*4960*/  SYNCS.ARRIVE.TRANS64.RED RZ, [UR4], R6 ;  /* 0x00000006ffff79a7 */ /* 0x0005e20008000404 */
[----:B------:R-:W-:Y:S01]  /*4970*/  SHF.L.U32 R7, R3, R10, RZ ;  /* 0x0000000a03077219 */ /* 0x000fe200000006ff */
[----:B------:R2:W-:Y:S04]  /*4980*/  STS [UR6+0x220], R9 ;  /* 0x00022009ff007988 */ /* 0x0005e80008000806 */
[----:B------:R2:W-:Y:S04]  /*4990*/  STAS [R4.64], R10 ;  /* 0x0000000a04007dbd */ /* 0x0005e8000c0008ff */
[----:B------:R2:W-:Y:S04]  /*49a0*/  ATOMS.OR RZ, [UR5+0x14], R8 ;  /* 0x00001408ffff798c */ /* 0x0005e8000b000005 */
[----:B------:R2:W-:Y:S04]  /*49b0*/  ATOMS.OR RZ, [UR5+0x18], R7 ;  /* 0x00001807ffff798c */ /* 0x0005e8000b000005 */
[----:B------:R2:W-:Y:S02]  /*49c0*/  ATOMS.XOR RZ, [UR5+0x10], R3 ;  /* 0x00001003ffff798c */ /* 0x0005e4000b800005 */
.L_x_75:
[----:B-1----:R-:W-:Y:S05]  /*49d0*/  BSYNC B0 ;  /* 0x0000000000007941 */ /* 0x002fea0003800000 */
.L_x_74:
[----:B------:R-:W-:Y:S05]  /*49e0*/  BRA.U UP1, `(.L_x_80) ;  /* 0x00000001016c7547 */ /* 0x000fea000b800000 */
[----:B------:R-:W-:-:S03]  /*49f0*/  UMOV UR4, 0xffffffff ;  /* 0xffffffff00047882 */ /* 0x000fc60000000000 */
[----:B------:R-:W-:Y:S05]  /*4a00*/  BRA.DIV UR4, `(.L_x_81) ;  /* 0x0000006204b47947 */ /* 0x000fea000b800000 */
[----:B------:R-:W-:-:S13]  /*4a10*/  ELECT P6, URZ, PT ;  /* 0x0000000000ff782f */ /* 0x000fda00038c0000 */
.L_x_200:
[----:B------:R-:W-:Y:S05]  /*4a20*/  @!P6 BRA `(.L_x_80) ;  /* 0x00000000005ce947 */ /* 0x000fea0003800000 */
[----:B--2---:R-:W2:Y:S02]  /*4a30*/  LDS R4, [UR5+0x10] ;  /* 0x00001005ff047984 */ /* 0x004ea40008000800 */
[----:B--2---:R-:W-:-:S04]  /*4a40*/  SHF.L.U32 R4, R4, 0x1f, RZ ;  /* 0x0000001f04047819 */ /* 0x004fc800000006ff */
[----:B------:R-:W2:Y:S02]  /*4a50*/  SYNCS.PHASECHK.TRANS64.TRYWAIT P0, [UR5+0x8], R4 ;  /* 0x00000804ff0075a7 */ /* 0x000ea40008001105 */
[----:B--2---:R-:W-:Y:S05]  /*4a60*/  @P0 BRA `(.L_x_82) ;  /* 0x0000000000080947 */ /* 0x004fea0003800000 */
[----:B------:R-:W2:Y:S02]  /*4a70*/  SYNCS.PHASECHK.TRANS64.TRYWAIT P0, [UR5+0x8], R4 ;  /* 0x00000804ff0075a7 */ /* 0x000ea40008001105 */
[----:B--2---:R-:W-:Y:S05]  /*4a80*/  @!P0 BRA `(.L_x_83) ;  /* 0x0000006000b48947 */ /* 0x004fea0003800000 */
.L_x_82:
[----:B------:R-:W3:Y:S01]  /*4a90*/  LDS R6, [UR6+0x220] ;  /* 0x00022006ff067984 */ /* 0x000ee20008000800 */
[----:B--2---:R-:W-:Y:S02]  /*4aa0*/  HFMA2 R3, -RZ, RZ, 0, 5.9604644775390625e-08 ;  /* 0x00000001ff037431 */ /* 0x004fe400000001ff */
[----:B------:R-:W-:Y:S01]  /*4ab0*/  IMAD.MOV.U32 R4, RZ, RZ, 0xffff ;  /* 0x0000ffffff047424 */ /* 0x000fe200078e00ff */
[----:B------:R-:W-:Y:S01]  /*4ac0*/  UPRMT UR4, UR32, 0x654, UR7 ;  /* 0x0000065420047896 */ /* 0x000fe20008000007 */
[----:B---3--:R-:W-:-:S03]  /*4ad0*/  IMAD.SHL.U32 R5, R6, 0x20, RZ ;  /* 0x0000002006057824 */ /* 0x008fc600078e00ff */
[-C--:B------:R-:W-:Y:S02]  /*4ae0*/  SHF.L.U32 R4, R4, R6.reuse, RZ ;  /* 0x0000000604047219 */ /* 0x080fe400000006ff */
[----:B------:R-:W-:Y:S01]  /*4af0*/  SHF.L.U32 R6, R3, R6, RZ ;  /* 0x0000000603067219 */ /* 0x000fe200000006ff */
[----:B------:R3:W-:Y:S04]  /*4b00*/  STS [UR6+0x220], R5 ;  /* 0x00022005ff007988 */ /* 0x0007e80008000806 */
[----:B------:R3:W-:Y:S04]  /*4b10*/  ATOMS.OR RZ, [UR5+0x14], R4 ;  /* 0x00001404ffff798c */ /* 0x0007e8000b000005 */
[----:B------:R3:W-:Y:S01]  /*4b20*/  ATOMS.OR RZ, [UR5+0x18], R6 ;  /* 0x00001806ffff798c */ /* 0x0007e2000b000005 */
[----:B------:R-:W-:Y:S03]  /*4b30*/  SYNCS.ARRIVE.TRANS64.RED.A1T0 RZ, [UR4], RZ ;  /* 0x000000ffffff79a7 */ /* 0x000fe60008100404 */
[----:B------:R3:W-:Y:S01]  /*4b40*/  ATOMS.XOR RZ, [UR5+0x10], R3 ;  /* 0x00001003ffff798c */ /* 0x0007e2000b800005 */
[----:B------:R-:W-:Y:S05]  /*4b50*/  BRA `(.L_x_80) ;  /* 0x0000000000107947 */ /* 0x000fea0003800000 */
.L_x_73:
[----:B------:R-:W-:Y:S02]  /*4b60*/  MOV R3, 0xffffffff ;  /* 0xffffffff00037802 */ /* 0x000fe40000000f00 */
[----:B------:R-:W-:-:S03]  /*4b70*/  MOV R4, 0x4ba0 ;  /* 0x00004ba000047802 */ /* 0x000fc60000000f00 */
[----:B------:R2:W-:Y:S04]  /*4b80*/  STS [UR6+0x220], R3 ;  /* 0x00022003ff007988 */ /* 0x0005e80008000806 */
[----:B-12--5:R-:W-:Y:S05]  /*4b90*/  CALL.REL.NOINC `($__internal_1_$__cuda_sm10x_tcgen05_guardrail_trap_phase_invalid_during_alloc) ;  /* 0x0000006400d87944 */ /* 0x026fea0003c00000 */
.L_x_80:
[----:B------:R-:W-:Y:S05]  /*4ba0*/  WARPSYNC.ALL ;  /* 0x0000000000007948 */ /* 0x000fea0003800000 */
[----:B------:R-:W4:Y:S01]  /*4bb0*/  S2UR UR18, SR_CgaCtaId ;  /* 0x00000000001279c3 */ /* 0x000f220000008800 */
[----:B------:R-:W-:Y:S01]  /*4bc0*/  UMOV UR4, 0x400 ;  /* 0x0000040000047882 */ /* 0x000fe20000000000 */
[----:B------:R-:W-:-:S06]  /*4bd0*/  NOP ;  /* 0x0000000000007918 */ /* 0x000fcc0000000000 */
[----:B------:R-:W-:Y:S06]  /*4be0*/  BAR.ARV 0x6, 0xa0 ;  /* 0x0182800000007b1d */ /* 0x000fec0000002000 */
[----:B------:R-:W1:Y:S01]  /*4bf0*/  LDCU UR5, c[0x0][0x394] ;  /* 0x00007280ff0577ac */ /* 0x000e620008000800 */
[----:B------:R-:W-:Y:S01]  /*4c00*/  LOP3.LUT R2, R2, 0xffff, RZ, 0xc0, !PT ;  /* 0x0000ffff02027812 */ /* 0x000fe200078ec0ff */
[----:B--2---:R-:W-:Y:S01]  /*4c10*/  IMAD.MOV.U32 R8, RZ, RZ, 0x1 ;  /* 0x00000001ff087424 */ /* 0x004fe200078e00ff */
[----:B------:R-:W-:Y:S01]  /*4c20*/  LOP3.LUT R0, R0, 0xffff, RZ, 0xc0, !PT ;  /* 0x0000ffff00007812 */ /* 0x000fe200078ec0ff */
[----:B------:R-:W-:Y:S01]  /*4c30*/  UMOV UR22, URZ ;  /* 0x000000ff00167c82 */ /* 0x000fe20008000000 */
[----:B------:R-:W-:Y:S01]  /*4c40*/  R2UR UR19, R2 ;  /* 0x00000000021372ca */ /* 0x000fe200000e0000 */
[----:B------:R-:W-:Y:S01]  /*4c50*/  IMAD.MOV.U32 R2, RZ, RZ, RZ ;  /* 0x000000ffff027224 */ /* 0x000fe200078e00ff */
[----:B------:R-:W-:Y:S01]  /*4c60*/  R2UR UR30, R0 ;  /* 0x00000000001e72ca */ /* 0x000fe200000e0000 */
[----:B------:R-:W-:Y:S01]  /*4c70*/  IMAD.MOV.U32 R0, RZ, RZ, RZ ;  /* 0x000000ffff007224 */ /* 0x000fe200078e00ff */
[----:B------:R-:W-:-:S02]  /*4c80*/  UISETP.NE.AND UP4, UPT, UR33, URZ, UPT ;  /* 0x000000ff2100728c */ /* 0x000fc4000bf85270 */
[----:B----4-:R-:W-:Y:S01]  /*4c90*/  ULEA UR18, UR18, UR4, 0x18 ;  /* 0x0000000412127291 */ /* 0x010fe2000f8ec0ff */
[----:B------:R-:W-:Y:S01]  /*4ca0*/  UMOV UR15, URZ ;  /* 0x000000ff000f7c82 */ /* 0x000fe20008000000 */
[----:B------:R-:W-:Y:S02]  /*4cb0*/  UMOV UR26, 0x0 ;  /* 0x00000000001a7882 */ /* 0x000fe40000000000 */
[----:B------:R-:W-:Y:S02]  /*4cc0*/  UIADD3 UR6, UPT, UPT, UR18, 0x4400, URZ ;  /* 0x0000440012067890 */ /* 0x000fe4000fffe0ff */
[----:B------:R-:W-:Y:S02]  /*4cd0*/  UIADD3 UR7, UPT, UPT, UR18, 0x1e400, URZ ;  /* 0x0001e40012077890 */ /* 0x000fe4000fffe0ff */
[----:B-1----:R-:W-:Y:S01]  /*4ce0*/  UIADD3 UR5, UPT, UPT, UR5, 0x3f, URZ ;  /* 0x0000003f05057890 */ /* 0x002fe2000fffe0ff */
[----:B---3--:R-:W1:Y:S01]  /*4cf0*/  LDS R3, [UR18+0x220] ;  /* 0x00022012ff037984 */ /* 0x008e620008000800 */
[----:B------:R-:W-:-:S02]  /*4d00*/  UIADD3 UR29, UPT, UPT, UR18, 0x1d8, URZ ;  /* 0x000001d8121d7890 */ /* 0x000fc4000fffe0ff */
[----:B------:R-:W-:Y:S02]  /*4d10*/  USHF.R.S32.HI UR4, URZ, 0x1f, UR5 ;  /* 0x0000001fff047899 */ /* 0x000fe40008011405 */
[----:B------:R-:W-:Y:S02]  /*4d20*/  USHF.R.U32.HI UR6, URZ, 0x4, UR6 ;  /* 0x00000004ff067899 */ /* 0x000fe40008011606 */
[----:B------:R-:W-:Y:S02]  /*4d30*/  ULEA.HI UR4, UR4, UR5, URZ, 0x6 ;  /* 0x0000000504047291 */ /* 0x000fe4000f8f30ff */
[----:B------:R-:W-:Y:S02]  /*4d40*/  USHF.R.U32.HI UR7, URZ, 0x4, UR7 ;  /* 0x00000004ff077899 */ /* 0x000fe40008011607 */
[----:B------:R-:W-:Y:S02]  /*4d50*/  USHF.R.S32.HI UR28, URZ, 0x6, UR4 ;  /* 0x00000006ff1c7899 */ /* 0x000fe40008011404 */
[----:B------:R-:W-:-:S02]  /*4d60*/  UPRMT UR29, URZ, 0x654, UR29 ;  /* 0x00000654ff1d7896 */ /* 0x000fc4000800001d */
[----:B------:R-:W-:Y:S02]  /*4d70*/  UISETP.LT.AND UP0, UPT, UR28, 0x1, UPT ;  /* 0x000000011c00788c */ /* 0x000fe4000bf01270 */
[----:B------:R-:W-:Y:S02]  /*4d80*/  ULOP3.LUT UR21, UR6, 0x3fff, URZ, 0xc0, !UPT ;  /* 0x00003fff06157892 */ /* 0x000fe4000f8ec0ff */
[----:B------:R-:W-:Y:S02]  /*4d90*/  USEL UR31, UR28, 0x1, !UP0 ;  /* 0x000000011c1f7887 */ /* 0x000fe4000c000000 */
[----:B------:R-:W-:Y:S02]  /*4da0*/  ULOP3.LUT UR20, UR7, 0x3fff, URZ, 0xc0, !UPT ;  /* 0x00003fff07147892 */ /* 0x000fe4000f8ec0ff */
[----:B------:R-:W-:Y:S01]  /*4db0*/  UIADD3 UR31, UPT, UPT, -UR31, URZ, URZ ;  /* 0x000000ff1f1f7290 */ /* 0x000fe2000fffe1ff */
[----:B------:R-:W-:Y:S01]  /*4dc0*/  UMOV UR27, 0x8218010 ;  /* 0x08218010001b7882 */ /* 0x000fe20000000000 */
[----:B------:R-:W-:Y:S01]  /*4dd0*/  UMOV UR24, 0x0 ;  /* 0x0000000000187882 */ /* 0x000fe20000000000 */
[----:B------:R-:W-:Y:S01]  /*4de0*/  UMOV UR25, 0x8218010 ;  /* 0x0821801000197882 */ /* 0x000fe20000000000 */
[C---:B-1----:R-:W-:Y:S01]  /*4df0*/  VIADD R5, R3.reuse, 0x40 ;  /* 0x0000004003057836 */ /* 0x042fe20000000000 */
[----:B------:R-:W-:-:S04]  /*4e00*/  LOP3.LUT R4, R3, 0xffff, RZ, 0xc0, !PT ;  /* 0x0000ffff03047812 */ /* 0x000fc800078ec0ff */
[----:B------:R-:W-:-:S05]  /*4e10*/  LOP3.LUT R5, R5, 0xffff, RZ, 0xc0, !PT ;  /* 0x0000ffff05057812 */ /* 0x000fca00078ec0ff */
[----:B------:R1:W-:Y:S02]  /*4e20*/  STL.64 [R1], R4 ;  /* 0x0000000401007387 */ /* 0x0003e40000100a00 */
.L_x_92:
[----:B-1----:R-:W-:-:S04]  /*4e30*/  SHF.L.U32 R5, R2, 0x1f, RZ ;  /* 0x0000001f02057819 */ /* 0x002fc800000006ff */
[----:B------:R-:W1:Y:S02]  /*4e40*/  SYNCS.PHASECHK.TRANS64.TRYWAIT P0, [UR18+0x1d0], R5 ;  /* 0x0001d005ff0075a7 */ /* 0x000e640008001112 */
[----:B-1-34-:R-:W-:Y:S05]  /*4e50*/  @!P0 BRA `(.L_x_84) ;  /* 0x0000005c00d88947 */ /* 0x01afea0003800000 */
.L_x_202:
[----:B-1----:R-:W1:Y:S01]  /*4e60*/  LDS.128 R4, [UR18+0x210] ;  /* 0x00021012ff047984 */ /* 0x002e620008000c00 */
[----:B------:R-:W-:Y:S01]  /*4e70*/  ULEA UR23, UR22, UR18, 0x3 ;  /* 0x0000001216177291 */ /* 0x000fe2000f8e18ff */
[----:B------:R-:W-:Y:S01]  /*4e80*/  @!PT LDS RZ, [RZ] ;  /* 0x00000000fffff984 */ /* 0x000fe20000000800 */
[----:B------:R-:W-:Y:S01]  /*4e90*/  @!PT LDS RZ, [RZ] ;  /* 0x00000000fffff984 */ /* 0x000fe20000000800 */
[----:B------:R-:W-:Y:S01]  /*4ea0*/  @!PT LDS RZ, [RZ] ;  /* 0x00000000fffff984 */ /* 0x000fe20000000800 */
[----:B------:R-:W-:Y:S01]  /*4eb0*/  @!PT LDS RZ, [RZ] ;  /* 0x00000000fffff984 */ /* 0x000fe20000000800 */
[----:B------:R2:W-:Y:S06]  /*4ec0*/  MEMBAR.ALL.CTA ;  /* 0x0000000000007992 */ /* 0x0005ec0000008000 */
[----:B--2---:R-:W2:Y:S02]  /*4ed0*/  FENCE.VIEW.ASYNC.S ;  /* 0x00000000000073c6 */ /* 0x004ea40000000000 */
[----:B--2---:R-:W-:Y:S01]  /*4ee0*/  SYNCS.ARRIVE.TRANS64.RED.A1T0 RZ, [UR29], RZ ;  /* 0x000000ffffff79a7 */ /* 0x004fe2000810041d */
[----:B-1----:R-:W-:Y:S01]  /*4ef0*/  LOP3.LUT P2, RZ, R6, 0x1, RZ, 0xc0, !PT ;  /* 0x0000000106ff7812 */ /* 0x002fe2000784c0ff */
[----:B------:R-:W-:-:S12]  /*4f00*/  BRA.U UP4, `(.L_x_85) ;  /* 0x00000001040c7547 */ /* 0x000fd8000b800000 */
[----:B------:R-:W-:-:S04]  /*4f10*/  SHF.L.U32 R5, R8, 0x1f, RZ ;  /* 0x0000001f08057819 */ /* 0x000fc800000006ff */
[----:B------:R-:W1:Y:S02]  /*4f20*/  SYNCS.PHASECHK.TRANS64.TRYWAIT P0, [UR23+0x1f0], R5 ;  /* 0x0001f005ff0075a7 */ /* 0x000e640008001117 */
[----:B-1----:R-:W-:Y:S05]  /*4f30*/  @!P0 BRA `(.L_x_86) ;  /* 0x0000005c00b88947 */ /* 0x002fea0003800000 */
.L_x_85:
[----:B------:R-:W-:Y:S05]  /*4f40*/  BRA.U UP4, `(.L_x_87) ;  /* 0x0000000104dc7547 */ /* 0x000fea000b800000 */
[----:B------:R-:W2:Y:S02]  /*4f50*/  LDCU UR4, c[0x0][0x394] ;  /* 0x00007280ff0477ac */ /* 0x000ea40008000800 */
[----:B--2---:R-:W-:-:S09]  /*4f60*/  UISETP.GE.AND UP0, UPT, UR4, 0x1, UPT ;  /* 0x000000010400788c */ /* 0x004fd2000bf06270 */
[----:B------:R-:W-:Y:S05]  /*4f70*/  BRA.U !UP0, `(.L_x_88) ;  /* 0x0000000108c47547 */ /* 0x000fea000b800000 */
[----:B------:R-:W-:Y:S01]  /*4f80*/  ULEA UR4, UR22, UR49, 0x2 ;  /* 0x0000003116047291 */ /* 0x000fe2000f8e10ff */
[----:B-1----:R-:W-:-:S08]  /*4f90*/  SHF.L.U32 R4, R0, 0x1f, RZ ;  /* 0x0000001f00047819 */ /* 0x002fd000000006ff */
[----:B------:R-:W5:Y:S01]  /*4fa0*/  LDL R5, [UR4] ;  /* 0x00000004ff057983 */ /* 0x000f620008100800 */
[----:B------:R-:W-:Y:S02]  /*4fb0*/  ULEA UR4, UR15, UR18, 0x3 ;  /* 0x000000120f047291 */ /* 0x000fe4000f8e18ff */
[----:B------:R-:W-:Y:S01]  /*4fc0*/  UPLOP3.LUT UP2, UPT, UPT, UPT, UPT, 0x40, 0x4 ;  /* 0x000000000004789c */ /* 0x000fe20003f4e870 */
[----:B------:R-:W-:Y:S01]  /*4fd0*/  UMOV UR17, UR31 ;  /* 0x0000001f00117c82 */ /* 0x000fe20008000000 */
[----:B------:R-:W-:Y:S01]  /*4fe0*/  UMOV UR16, UR28 ;  /* 0x0000001c00107c82 */ /* 0x000fe20008000000 */
[----:B------:R-:W-:-:S04]  /*4ff0*/  UMOV UR5, UR15 ;  /* 0x0000000f00057c82 */ /* 0x000fc80008000000 */
[----:B------:R1:W2:Y:S04]  /*5000*/  SYNCS.PHASECHK.TRANS64.TRYWAIT P1, [UR4], R4 ;  /* 0x00000004ff0075a7 */ /* 0x0002a80008021104 */
.L_x_91:
[----:B------:R-:W-:Y:S02]  /*5010*/  UIADD3 UR17, UPT, UPT, UR17, 0x1, URZ ;  /* 0x0000000111117890 */ /* 0x000fe4000fffe0ff */
[----:B---3--:R-:W-:Y:S02]  /*5020*/  ULEA UR10, UR5, UR18, 0x3 ;  /* 0x00000012050a7291 */ /* 0x008fe4000f8e18ff */
[----:B------:R-:W-:Y:S01]  /*5030*/  UISETP.NE.AND UP3, UPT, UR17, URZ, UPT ;  /* 0x000000ff1100728c */ /* 0x000fe2000bf65270 */
[----:B--2-4-:R-:W-:Y:S10]  /*5040*/  @P1 BRA `(.L_x_89) ;  /* 0x00000000000c1947 */ /* 0x014ff40003800000 */
[----:B------:R-:W-:Y:S04]  /*5050*/  SHF.L.U32 R7, R0, 0x1f, RZ ;  /* 0x0000001f00077819 */ /* 0x000fe800000006ff */
[----:B------:R-:W2:Y:S02]  /*5060*/  SYNCS.PHASECHK.TRANS64.TRYWAIT P0, [UR10], R7 ;  /* 0x00000007ff0075a7 */ /* 0x000ea4000800110a */
[----:B--2---:R-:W-:Y:S05]  /*5070*/  @!P0 BRA `(.L_x_90) ;  /* 0x0000005c00808947 */ /* 0x004fea0003800000 */
.L_x_89:
[----:B------:R-:W-:Y:S01]  /*5080*/  UISETP.NE.AND UP0, UPT, UR16, 0x1, UPT ;  /* 0x000000011000788c */ /* 0x000fe2000bf05270 */
[----:B------:R-:W-:Y:S01]  /*5090*/  PLOP3.LUT P1, PT, PT, PT, PT, 0x80, 0x8 ;  /* 0x000000000008781c */ /* 0x000fe20003f2f070 */
[----:B------:R-:W-:Y:S02]  /*50a0*/  UIADD3 UR4, UPT, UPT, UR5, 0x1, URZ ;  /* 0x0000000105047890 */ /* 0x000fe4000fffe0ff */
[----:B------:R-:W-:Y:S02]  /*50b0*/  ULEA UR8, UR5, UR21, 0x8 ;  /* 0x0000001505087291 */ /* 0x000fe4000f8e40ff */
[----:B------:R-:W-:Y:S01]  /*50c0*/  UISETP.NE.AND UP1, UPT, UR4, 0x1a, UPT ;  /* 0x0000001a0400788c */ /* 0x000fe2000bf25270 */
[----:B------:R-:W-:Y:S01]  /*50d0*/  PLOP3.LUT P0, PT, PT, PT, UP0, 0x80, 0x8 ;  /* 0x000000000008781c */ /* 0x000fe20003f0f008 */
[----:B------:R-:W-:Y:S02]  /*50e0*/  UIADD3 UR12, UPT, UPT, UR8, 0x80, URZ ;  /* 0x00000080080c7890 */ /* 0x000fe4000fffe0ff */
[----:B------:R-:W-:Y:S02]  /*50f0*/  USEL UR6, URZ, 0x1, UP1 ;  /* 0x00000001ff067887 */ /* 0x000fe40008800000 */
[----:B------:R-:W-:Y:S02]  /*5100*/  USEL UR15, UR4, URZ, UP1 ;  /* 0x000000ff040f7287 */ /* 0x000fe40008800000 */
[----:B------:R-:W-:Y:S02]  /*5110*/  UIADD3 UR10, UPT, UPT, UR10, 0xd0, URZ ;  /* 0x000000d00a0a7890 */ /* 0x000fe4000fffe0ff */
[----:B------:R-:W-:Y:S01]  /*5120*/  @UP0 ULEA UR4, UR15, UR18, 0x3 ;  /* 0x000000120f040291 */ /* 0x000fe2000f8e18ff */
[----:B------:R-:W-:Y:S01]  /*5130*/  LOP3.LUT R0, R0, UR6, RZ, 0x3c, !PT ;  /* 0x0000000600007c12 */ /* 0x000fe2000f8e3cff */
[----:B------:R-:W-:Y:S01]  /*5140*/  UIADD3 UR16, UPT, UPT, UR16, -0x1, URZ ;  /* 0xffffffff10107890 */ /* 0x000fe2000fffe0ff */
[----:B------:R-:W-:Y:S02]  /*5150*/  UMOV UR9, 0x80004020 ;  /* 0x8000402000097882 */ /* 0x000fe40000000000 */
[----:B-1----:R-:W-:Y:S01]  /*5160*/  @P0 SHF.L.U32 R4, R0, 0x1f, RZ ;  /* 0x0000001f00040819 */ /* 0x002fe200000006ff */
[----:B------:R-:W-:Y:S01]  /*5170*/  UMOV UR13, 0x80004020 ;  /* 0x80004020000d7882 */ /* 0x000fe20000000000 */
[----:B------:R-:W-:Y:S02]  /*5180*/  UMOV UR7, 0x80004020 ;  /* 0x8000402000077882 */ /* 0x000fe40000000000 */
[----:B------:R3:W4:Y:S01]  /*5190*/  @P0 SYNCS.PHASECHK.TRANS64.TRYWAIT P1, [UR4], R4 ;  /* 0x00000004ff0005a7 */ /* 0x0007220008021104 */
[----:B------:R-:W-:Y:S11]  /*51a0*/  ELECT P0, URZ, PT ;  /* 0x0000000000ff782f */ /* 0x000ff60003800000 */
[----:B------:R-:W-:Y:S02]  /*51b0*/  @!UPT UIADD3 URZ, UPT, UPT, URZ, URZ, URZ ;  /* 0x000000fffffff290 */ /* 0x000fe4000fffe0ff */
[C---:B-----5:R-:W-:Y:S01]  /*51c0*/  @P0 R2UR.BROADCAST UR14, R5.reuse ;  /* 0x00000000050e02ca */ /* 0x060fe200008e0000 */
[----:B------:R-:W-:Y:S01]  /*51d0*/  ULEA UR4, UR5, UR20, 0x8 ;  /* 0x0000001405047291 */ /* 0x000fe2000f8e40ff */
[----:B------:R-:W-:Y:S11]  /*51e0*/  ELECT P0, URZ, PT ;  /* 0x0000000000ff782f */ /* 0x000ff60003800000 */
[----:B------:R-:W-:Y:S02]  /*51f0*/  @!UPT UIADD3 URZ, UPT, UPT, URZ, URZ, URZ ;  /* 0x000000fffffff290 */ /* 0x000fe4000fffe0ff */
[----:B------:R-:W-:Y:S01]  /*5200*/  @P0 R2UR.BROADCAST UR11, R5 ;  /* 0x00000000050b02ca */ /* 0x000fe200008e0000 */
[----:B------:R-:W-:Y:S01]  /*5210*/  UIADD3 UR6, UPT, UPT, UR4, 0x80, URZ ;  /* 0x0000008004067890 */ /* 0x000fe2000fffe0ff */
[----:B------:R-:W-:Y:S02]  /*5220*/  UMOV UR5, 0x80004020 ;  /* 0x8000402000057882 */ /* 0x000fe40000000000 */
[----:B------:R1:W-:Y:S01]  /*5230*/  UTCQMMA.2CTA gdesc[UR8], gdesc[UR4], tmem[UR14], tmem[UR26], idesc[UR27], UP2 ;  /* 0x00ff1a04080075ea */ /* 0x0003e2000920030e */
[----:B------:R-:W-:Y:S08]  /*5240*/  UPLOP3.LUT UP2, UPT, UPT, UPT, UPT, 0x80, 0x8 ;  /* 0x000000000008789c */ /* 0x000ff00003f4f070 */
[----:B------:R3:W-:Y:S01]  /*5250*/  UTCQMMA.2CTA gdesc[UR12], gdesc[UR6], tmem[UR11], tmem[UR24], idesc[UR25], UPT ;  /* 0x00ff18060c0075ea */ /* 0x0007e2000ba0030b */
[----:B------:R3:W-:Y:S01]  /*5260*/  UTCBAR.2CTA.MULTICAST [UR10], URZ, UR19 ;  /* 0x000000ff0a0073e9 */ /* 0x0007e20008200813 */
[----:B-1----:R-:W-:Y:S01]  /*5270*/  UMOV UR5, UR15 ;  /* 0x0000000f00057c82 */ /* 0x002fe20008000000 */
[----:B------:R-:W-:Y:S05]  /*5280*/  BRA.U UP3, `(.L_x_91) ;  /* 0xfffffffd03607547 */ /* 0x000fea000b83ffff */
.L_x_88:
[----:B------:R-:W-:-:S09]  /*5290*/  UIADD3 UR4, UPT, UPT, UR23, 0x1e0, URZ ;  /* 0x000001e017047890 */ /* 0x000fd2000fffe0ff */
[----:B------:R2:W-:Y:S01]  /*52a0*/  UTCBAR.2CTA.MULTICAST [UR4], URZ, UR30 ;  /* 0x000000ff040073e9 */ /* 0x0005e2000820081e */
[----:B------:R-:W-:Y:S02]  /*52b0*/  NOP ;  /* 0x0000000000007918 */ /* 0x000fe40000000000 */
.L_x_87:
[----:B--2---:R-:W-:Y:S01]  /*52c0*/  UIADD3 UR4, UPT, UPT, UR22, 0x1, URZ ;  /* 0x0000000116047890 */ /* 0x004fe2000fffe0ff */
[----:B------:R-:W-:-:S03]  /*52d0*/  LOP3.LUT R2, R2, 0x1, RZ, 0x3c, !PT ;  /* 0x0000000102027812 */ /* 0x000fc600078e3cff */
[----:B------:R-:W-:-:S04]  /*52e0*/  UISETP.NE.AND UP0, UPT, UR4, 0x2, UPT ;  /* 0x000000020400788c */ /* 0x000fc8000bf05270 */
[----:B------:R-:W-:Y:S02]  /*52f0*/  USEL UR5, URZ, 0x1, UP0 ;  /* 0x00000001ff057887 */ /* 0x000fe40008000000 */
[----:B------:R-:W-:-:S04]  /*5300*/  USEL UR22, UR4, URZ, UP0 ;  /* 0x000000ff04167287 */ /* 0x000fc80008000000 */
[----:B------:R-:W-:Y:S01]  /*5310*/  LOP3.LUT R8, R8, UR5, RZ, 0x3c, !PT ;  /* 0x0000000508087c12 */ /* 0x000fe2000f8e3cff */
[----:B------:R-:W-:Y:S07]  /*5320*/  @P2 BRA `(.L_x_92) ;  /* 0xfffffff800c02947 */ /* 0x000fee000383ffff */
[----:B------:R-:W2:Y:S01]  /*5330*/  S2UR UR8, SR_CgaCtaId ;  /* 0x00000000000879c3 */ /* 0x000ea20000008800 */
[----:B------:R-:W-:Y:S01]  /*5340*/  ELECT P0, URZ, PT ;  /* 0x0000000000ff782f */ /* 0x000fe20003800000 */
[----:B------:R-:W-:Y:S01]  /*5350*/  HFMA2 R0, -RZ, RZ, 0, 5.9604644775390625e-08 ;  /* 0x00000001ff007431 */ /* 0x000fe200000001ff */
[----:B------:R-:W-:-:S05]  /*5360*/  UMOV UR4, 0x40 ;  /* 0x0000004000047882 */ /* 0x000fca0000000000 */
[----:B------:R-:W-:Y:S01]  /*5370*/  UVIRTCOUNT.DEALLOC.SMPOOL 0x80 ;  /* 0x000000800000784c */ /* 0x000fe20000000000 */
[----:B------:R-:W-:Y:S02]  /*5380*/  UISETP.NE.AND UP0, UPT, UR33, URZ, UPT ;  /* 0x000000ff2100728c */ /* 0x000fe4000bf05270 */
[----:B--2---:R-:W-:-:S09]  /*5390*/  ULEA UR8, UR8, UR4, 0x18 ;  /* 0x0000000408087291 */ /* 0x004fd2000f8ec0ff */
[----:B------:R2:W-:Y:S01]  /*53a0*/  @P0 STS.U8 [UR8+0x1c], R0 ;  /* 0x00001c00ff000988 */ /* 0x0005e20008000008 */
[----:B------:R-:W-:Y:S05]  /*53b0*/  BRA.U UP0, `(.L_x_93) ;  /* 0x0000000100587547 */ /* 0x000fea000b800000 */
[----:B------:R-:W-:Y:S01]  /*53c0*/  UIADD3 UR5, UPT, UPT, UR18, 0x1f0, URZ ;  /* 0x000001f012057890 */ /* 0x000fe2000fffe0ff */
[----:B-1----:R-:W-:-:S03]  /*53d0*/  SHF.L.U32 R5, R8, 0x1f, RZ ;  /* 0x0000001f08057819 */ /* 0x002fc600000006ff */
[----:B------:R-:W-:-:S09]  /*53e0*/  ULEA UR4, UR22, UR5, 0x3 ;  /* 0x0000000516047291 */ /* 0x000fd2000f8e18ff */
[----:B------:R-:W1:Y:S02]  /*53f0*/  SYNCS.PHASECHK.TRANS64.TRYWAIT P0, [UR4], R5 ;  /* 0x00000005ff0075a7 */ /* 0x000e640008001104 */
[----:B-1----:R-:W-:Y:S05]  /*5400*/  @!P0 BRA `(.L_x_94) ;  /* 0x0000005800b48947 */ /* 0x002fea0003800000 */
.L_x_206:
[----:B------:R-:W-:-:S04]  /*5410*/  UIADD3 UR4, UPT, UPT, UR22, 0x1, URZ ;  /* 0x0000000116047890 */ /* 0x000fc8000fffe0ff */
[----:B------:R-:W-:-:S04]  /*5420*/  UISETP.NE.AND UP1, UPT, UR4, 0x2, UPT ;  /* 0x000000020400788c */ /* 0x000fc8000bf25270 */
[----:B---3--:R-:W-:Y:S02]  /*5430*/  USEL UR6, URZ, 0x1, UP1 ;  /* 0x00000001ff067887 */ /* 0x008fe40008800000 */
[----:B------:R-:W-:-:S04]  /*5440*/  USEL UR4, UR4, URZ, UP1 ;  /* 0x000000ff04047287 */ /* 0x000fc80008800000 */
[----:B------:R-:W-:Y:S01]  /*5450*/  ULEA UR4, UR4, UR5, 0x3 ;  /* 0x0000000504047291 */ /* 0x000fe2000f8e18ff */
[----:B-1----:R-:W-:-:S04]  /*5460*/  LOP3.LUT R5, R8, UR6, RZ, 0x3c, !PT ;  /* 0x0000000608057c12 */ /* 0x002fc8000f8e3cff */
[----:B------:R-:W-:Y:S01]  /*5470*/  SHF.L.U32 R5, R5, 0x1f, RZ ;  /* 0x0000001f05057819 */ /* 0x000fe200000006ff */
[----:B--2---:R-:W-:-:S04]  /*5480*/  IMAD.U32 R0, RZ, RZ, UR4 ;  /* 0x00000004ff007e24 */ /* 0x004fc8000f8e00ff */
[----:B------:R1:W2:Y:S03]  /*5490*/  SYNCS.PHASECHK.TRANS64.TRYWAIT P0, [R0+URZ], R5 ;  /* 0x00000005000075a7 */ /* 0x0002a600080011ff */
[----:B--2---:R-:W-:Y:S05]  /*54a0*/  @!P0 NANOSLEEP.SYNCS 0x989680 ;  /* 0x009896800000895d */ /* 0x004fea0003900000 */
[----:B------:R-:W2:Y:S02]  /*54b0*/  @!P0 SYNCS.PHASECHK.TRANS64 P0, [R0+URZ], R5 ;  /* 0x00000005000085a7 */ /* 0x000ea400080010ff */
[----:B--2---:R-:W-:Y:S05]  /*54c0*/  @P0 BRA `(.L_x_95) ;  /* 0x0000000000200947 */ /* 0x004fea0003800000 */
.L_x_96:
[----:B--2---:R2:W3:Y:S02]  /*54d0*/  SYNCS.PHASECHK.TRANS64.TRYWAIT P0, [R0+URZ], R5 ;  /* 0x00000005000075a7 */ /* 0x0044e400080011ff */
[----:B---3--:R-:W-:Y:S05]  /*54e0*/  @!P0 NANOSLEEP.SYNCS 0x989680 ;  /* 0x009896800000895d */ /* 0x008fea0003900000 */
[----:B------:R-:W3:Y:S02]  /*54f0*/  @!P0 SYNCS.PHASECHK.TRANS64 P0, [R0+URZ], R5 ;  /* 0x00000005000085a7 */ /* 0x000ee400080010ff */
[----:B---3--:R-:W-:Y:S05]  /*5500*/  @!P0 BRA `(.L_x_96) ;  /* 0xfffffffc00f08947 */ /* 0x008fea000383ffff */
[----:B------:R-:W-:Y:S05]  /*5510*/  BRA `(.L_x_95) ;  /* 0x00000000000c7947 */ /* 0x000fea0003800000 */
.L_x_93:
[----:B------:R-:W-:-:S04]  /*5520*/  UIADD3 UR4, UPT, UPT, UR18, 0x200, URZ ;  /* 0x0000020012047890 */ /* 0x000fc8000fffe0ff */
[----:B------:R-:W-:-:S09]  /*5530*/  UPRMT UR4, UR32, 0x654, UR4 ;  /* 0x0000065420047896 */ /* 0x000fd20008000004 */
[----:B------:R-:W-:Y:S03]  /*5540*/  SYNCS.ARRIVE.TRANS64.RED.A1T0 RZ, [UR4], RZ ;  /* 0x000000ffffff79a7 */ /* 0x000fe60008100404 */
.L_x_95:
[----:B-12---:R-:W-:Y:S01]  /*5550*/  SHF.L.U32 R5, RZ, 0x1f, RZ ;  /* 0x0000001fff057819 */ /* 0x006fe200000006ff */
[----:B------:R-:W-:Y:S01]  /*5560*/  UIADD3 UR4, UPT, UPT, UR18, 0x200, URZ ;  /* 0x0000020012047890 */ /* 0x000fe2000fffe0ff */
[----:B------:R-:W-:Y:S02]  /*5570*/  PLOP3.LUT P0, PT, PT, PT, UP0, 0x80, 0x8 ;  /* 0x000000000008781c */ /* 0x000fe40003f0f008 */
[----:B----4-:R-:W1:Y:S02]  /*5580*/  SYNCS.PHASECHK.TRANS64.TRYWAIT P1, [UR18+0x200], R5 ;  /* 0x00020005ff0075a7 */ /* 0x010e640008021112 */
[----:B-1----:R-:W-:Y:S09]  /*5590*/  @!P1 BRA `(.L_x_97) ;  /* 0x0000005800689947 */ /* 0x002ff20003800000 */
.L_x_208:
[----:B------:R-:W-:Y:S01]  /*55a0*/  @!UP0 UPRMT UR4, UR32, 0x654, UR4 ;  /* 0x0000065420048896 */ /* 0x000fe20008000004 */
[----:B------:R-:W-:Y:S01]  /*55b0*/  LOP3.LUT R2, R3, 0xffff, RZ, 0xc0, !PT ;  /* 0x0000ffff03027812 */ /* 0x000fe200078ec0ff */
[----:B------:R-:W-:Y:S02]  /*55c0*/  IMAD.MOV.U32 R3, RZ, RZ, 0xffff ;  /* 0x0000ffffff037424 */ /* 0x000fe400078e00ff */
[----:B-1----:R-:W-:Y:S01]  /*55d0*/  IMAD.MOV.U32 R5, RZ, RZ, 0x1 ;  /* 0x00000001ff057424 */ /* 0x002fe200078e00ff */
[----:B------:R-:W-:-:S04]  /*55e0*/  SHF.R.U32.HI R2, RZ, 0x5, R2 ;  /* 0x00000005ff027819 */ /* 0x000fc80000011602 */
[----:B------:R-:W-:Y:S01]  /*55f0*/  @!P0 SYNCS.ARRIVE.TRANS64.RED.A1T0 RZ, [UR4], RZ ;  /* 0x000000ffffff89a7 */ /* 0x000fe20008100404 */
[----:B------:R-:W-:Y:S01]  /*5600*/  NOP ;  /* 0x0000000000007918 */ /* 0x000fe20000000000 */
[----:B------:R-:W1:Y:S01]  /*5610*/  LDS R0, [UR8+0x14] ;  /* 0x00001408ff007984 */ /* 0x000e620008000800 */
[-C--:B------:R-:W-:Y:S02]  /*5620*/  SHF.L.U32 R3, R3, R2.reuse, RZ ;  /* 0x0000000203037219 */ /* 0x080fe400000006ff */
[----:B------:R-:W-:Y:S02]  /*5630*/  SHF.L.U32 R5, R5, R2, RZ ;  /* 0x0000000205057219 */ /* 0x000fe400000006ff */
[----:B-1----:R-:W-:-:S04]  /*5640*/  LOP3.LUT R0, R0, R3, RZ, 0xc0, !PT ;  /* 0x0000000300007212 */ /* 0x002fc800078ec0ff */
[----:B------:R-:W-:-:S13]  /*5650*/  ISETP.NE.AND P0, PT, R0, R3, PT ;  /* 0x000000030000720c */ /* 0x000fda0003f05270 */
[----:B------:R-:W-:Y:S05]  /*5660*/  @P0 BRA `(.L_x_98) ;  /* 0x00000000005c0947 */ /* 0x000fea0003800000 */
[----:B------:R-:W1:Y:S02]  /*5670*/  LDS R0, [UR8+0x18] ;  /* 0x00001808ff007984 */ /* 0x000e640008000800 */
[----:B-1----:R-:W-:-:S04]  /*5680*/  LOP3.LUT R0, R0, R5, RZ, 0xc0, !PT ;  /* 0x0000000500007212 */ /* 0x002fc800078ec0ff */
[----:B------:R-:W-:-:S13]  /*5690*/  ISETP.NE.AND P0, PT, R0, R5, PT ;  /* 0x000000050000720c */ /* 0x000fda0003f05270 */
[----:B------:R-:W-:Y:S05]  /*56a0*/  @P0 BRA `(.L_x_99) ;  /* 0x0000000000400947 */ /* 0x000fea0003800000 */
[----:B------:R-:W-:Y:S01]  /*56b0*/  R2UR UR4, R3 ;  /* 0x00000000030472ca */ /* 0x000fe200000e0000 */
[----:B------:R-:W1:Y:S01]  /*56c0*/  S2R R2, SR_LANEID ;  /* 0x0000000000027919 */ /* 0x000e620000000000 */
[----:B------:R-:W-:-:S04]  /*56d0*/  LOP3.LUT R5, RZ, R5, RZ, 0x33, !PT ;  /* 0x00000005ff057212 */ /* 0x000fc800078e33ff */
[----:B---3--:R-:W2:Y:S07]  /*56e0*/  REDUX UR6, R5 ;  /* 0x00000000050673c4 */ /* 0x008eae0000000000 */
[----:B------:R-:W-:-:S03]  /*56f0*/  ULOP3.LUT UR5, URZ, UR4, URZ, 0x33, !UPT ;  /* 0x00000004ff057292 */ /* 0x000fc6000f8e33ff */
[----:B------:R-:W-:Y:S02]  /*5700*/  VOTEU.ANY UR4, UPT, PT ;  /* 0x0000000000047886 */ /* 0x000fe400038e0100 */
[----:B------:R-:W-:Y:S01]  /*5710*/  UFLO.U32 UR4, UR4 ;  /* 0x00000004000472bd */ /* 0x000fe200080e0000 */
[----:B------:R-:W-:-:S04]  /*5720*/  IMAD.U32 R0, RZ, RZ, UR5 ;  /* 0x00000005ff007e24 */ /* 0x000fc8000f8e00ff */
[----:B------:R-:W3:Y:S02]  /*5730*/  REDUX UR7, R0 ;  /* 0x00000000000773c4 */ /* 0x000ee40000000000 */
[----:B------:R4:W-:Y:S01]  /*5740*/  UTCATOMSWS.AND URZ, UR5 ;  /* 0x0000000500ff79e3 */ /* 0x0009e20008000000 */
[----:B-1----:R-:W-:Y:S01]  /*5750*/  ISETP.EQ.U32.AND P0, PT, R2, UR4, PT ;  /* 0x0000000402007c0c */ /* 0x002fe2000bf02070 */
[----:B--2---:R-:W-:Y:S02]  /*5760*/  IMAD.U32 R2, RZ, RZ, UR6 ;  /* 0x00000006ff027e24 */ /* 0x004fe4000f8e00ff */
[----:B---3--:R-:W-:-:S10]  /*5770*/  IMAD.U32 R3, RZ, RZ, UR7 ;  /* 0x00000007ff037e24 */ /* 0x008fd4000f8e00ff */
[----:B------:R4:W-:Y:S04]  /*5780*/  @P0 ATOMS.AND RZ, [UR8+0x14], R3 ;  /* 0x00001403ffff098c */ /* 0x0009e8000a800008 */
[----:B------:R4:W-:Y:S01]  /*5790*/  @P0 ATOMS.AND RZ, [UR8+0x18], R2 ;  /* 0x00001802ffff098c */ /* 0x0009e2000a800008 */
[----:B------:R-:W-:Y:S05]  /*57a0*/  BRA `(.L_x_100) ;  /* 0x0000000000147947 */ /* 0x000fea0003800000 */
.L_x_99:
[----:B------:R-:W-:Y:S02]  /*57b0*/  MOV R2, 0x57d0 ;  /* 0x000057d000027802 */ /* 0x000fe40000000f00 */
[----:B---3-5:R-:W-:Y:S05]  /*57c0*/  CALL.REL.NOINC `($__internal_0_$__cuda_sm10x_tcgen05_guardrail_trap_col_being_dealloced_not_returned_by_alloc) ;  /* 0x0000005800c07944 */ /* 0x028fea0003c00000 */
[----:B------:R-:W-:Y:S05]  /*57d0*/  BRA `(.L_x_100) ;  /* 0x0000000000087947 */ /* 0x000fea0003800000 */
.L_x_98:
[----:B------:R-:W-:Y:S02]  /*57e0*/  MOV R2, 0x5800 ;  /* 0x0000580000027802 */ /* 0x000fe40000000f00 */
[----:B---3-5:R-:W-:Y:S05]  /*57f0*/  CALL.REL.NOINC `($__internal_2_$__cuda_sm10x_tcgen05_guardrail_trap_unallocated_columns_being_dealloced) ;  /* 0x0000005800cc7944 */ /* 0x028fea0003c00000 */
.L_x_100:
[----:B------:R-:W-:Y:S01]  /*5800*/  NOP ;  /* 0x0000000000007918 */ /* 0x000fe20000000000 */
[----:B----4-:R-:W-:Y:S05]  /*5810*/  EXIT ;  /* 0x000000000000794d */ /* 0x010fea0003800000 */
.L_x_72:
[----:B------:R-:W2:Y:S01]  /*5820*/  LDCU UR5, c[0x0][0x384] ;  /* 0x00007080ff0577ac */ /* 0x000ea20008000800 */
[----:B------:R-:W-:Y:S02]  /*5830*/  UISETP.NE.OR UP0, UPT, UR19, 0x3, !UP3 ;  /* 0x000000031300788c */ /* 0x000fe4000df05670 */
[----:B--2---:R-:W-:-:S07]  /*5840*/  UIADD3 UR5, UPT, UPT, UR5, 0x7f, URZ ;  /* 0x0000007f05057890 */ /* 0x004fce000fffe0ff */
[----:B------:R-:W-:Y:S05]  /*5850*/  BRA.U UP0, `(.L_x_101) ;  /* 0x0000001500687547 */ /* 0x000fea000b800000 */
[----:B------:R-:W2:Y:S01]  /*5860*/  LDCU UR51, c[0x0][0x388] ;  /* 0x00007100ff3377ac */ /* 0x000ea20008000800 */
[----:B------:R-:W3:Y:S01]  /*5870*/  LDC.64 R14, c[0x0][0x348] ;  /* 0x0000d200ff0e7b82 */ /* 0x000ee20000000a00 */
[----:B------:R-:W-:Y:S01]  /*5880*/  IMAD.MOV.U32 R10, RZ, RZ, 0x1 ;  /* 0x00000001ff0a7424 */ /* 0x000fe200078e00ff */
[----:B------:R-:W-:Y:S01]  /*5890*/  USHF.R.S32.HI UR4, URZ, 0x1f, UR5 ;  /* 0x0000001fff047899 */ /* 0x000fe20008011405 */
[----:B------:R-:W-:Y:S01]  /*58a0*/  IMAD.MOV.U32 R8, RZ, RZ, RZ ;  /* 0x000000ffff087224 */ /* 0x000fe200078e00ff */
[----:B------:R-:W4:Y:S02]  /*58b0*/  LDCU UR36, c[0x0][0x370] ;  /* 0x00006e00ff2477ac */ /* 0x000f240008000800 */
[----:B------:R-:W-:Y:S01]  /*58c0*/  ULEA.HI UR4, UR4, UR5, URZ, 0x7 ;  /* 0x0000000504047291 */ /* 0x000fe2000f8f38ff */
[----:B------:R-:W4:Y:S03]  /*58d0*/  LDCU.128 UR40, c[0x0][0xc10] ;  /* 0x00018200ff2877ac */ /* 0x000f260008000c00 */
[----:B------:R-:W-:Y:S01]  /*58e0*/  USHF.R.S32.HI UR30, URZ, 0x7, UR4 ;  /* 0x00000007ff1e7899 */ /* 0x000fe20008011404 */
[----:B--2---:R-:W-:Y:S01]  /*58f0*/  IMAD.U32 R0, RZ, RZ, UR51 ;  /* 0x00000033ff007e24 */ /* 0x004fe2000f8e00ff */
[----:B------:R-:W2:Y:S04]  /*5900*/  LDCU UR35, c[0x0][0x374] ;  /* 0x00006e80ff2377ac */ /* 0x000ea80008000800 */
[----:B------:R-:W-:Y:S01]  /*5910*/  IMAD.U32 R3, RZ, RZ, UR30 ;  /* 0x0000001eff037e24 */ /* 0x000fe2000f8e00ff */
[----:B------:R-:W-:Y:S01]  /*5920*/  IABS R0, R0 ;  /* 0x0000000000007213 */ /* 0x000fe20000000000 */
[----:B------:R-:W1:Y:S03]  /*5930*/  LDCU.64 UR4, c[0x0][0x988] ;  /* 0x00013100ff0477ac */ /* 0x000e660008000a00 */
[----:B------:R-:W-:Y:S01]  /*5940*/  IABS R2, R3 ;  /* 0x0000000300027213 */ /* 0x000fe20000000000 */
[----:B------:R-:W3:Y:S01]  /*5950*/  LDCU.64 UR32, c[0x0][0x990] ;  /* 0x00013200ff2077ac */ /* 0x000ee20008000a00 */
[----:B------:R-:W-:-:S02]  /*5960*/  R2UR UR28, R0 ;  /* 0x00000000001c72ca */ /* 0x000fc400000e0000 */
[----:B------:R-:W-:Y:S01]  /*5970*/  R2UR UR29, R2 ;  /* 0x00000000021d72ca */ /* 0x000fe200000e0000 */
[----:B------:R-:W3:Y:S01]  /*5980*/  LDCU UR26, c[0x0][0xc0c] ;  /* 0x00018180ff1a77ac */ /* 0x000ee20008000800 */
[----:B------:R-:W3:Y:S01]  /*5990*/  LDCU UR54, c[0x0][0xc20] ;  /* 0x00018400ff3677ac */ /* 0x000ee20008000800 */
[----:B------:R-:W3:Y:S08]  /*59a0*/  LDCU UR34, c[0x0][0x38c] ;  /* 0x00007180ff2277ac */ /* 0x000ef00008000800 */
[----:B------:R-:W2:Y:S01]  /*59b0*/  I2F.RP R4, UR28 ;  /* 0x0000001c00047d06 */ /* 0x000ea20008209400 */
[----:B-1----:R-:W-:Y:S01]  /*59c0*/  UISETP.NE.U32.AND UP0, UPT, UR4, URZ, UPT ;  /* 0x000000ff0400728c */ /* 0x002fe2000bf05070 */
[----:B------:R-:W1:Y:S06]  /*59d0*/  LDCU UR4, c[0x0][0xc30] ;  /* 0x00018600ff0477ac */ /* 0x000e6c0008000800 */
[----:B------:R-:W3:Y:S01]  /*59e0*/  I2F.RP R2, UR29 ;  /* 0x0000001d00027d06 */ /* 0x000ee20008209400 */
[----:B------:R-:W-:Y:S01]  /*59f0*/  UISETP.NE.AND.EX UP0, UPT, UR5, URZ, UPT, UP0 ;  /* 0x000000ff0500728c */ /* 0x000fe2000bf05300 */
[----:B------:R-:W-:Y:S01]  /*5a00*/  UMOV UR27, 0x400 ;  /* 0x00000400001b7882 */ /* 0x000fe20000000000 */
[----:B----4-:R-:W-:-:S02]  /*5a10*/  UIMAD.WIDE.U32 UR12, UR36, UR40, URZ ;  /* 0x00000028240c72a5 */ /* 0x010fc4000f8e00ff */
[----:B------:R-:W-:-:S03]  /*5a20*/  ULEA UR27, UR37, UR27, 0x18 ;  /* 0x0000001b251b7291 */ /* 0x000fc6000f8ec0ff */
[----:B--2---:R-:W2:Y:S01]  /*5a30*/  MUFU.RCP R0, R4 ;  /* 0x0000000400007308 */ /* 0x004ea20000001000 */
[----:B------:R-:W-:Y:S01]  /*5a40*/  UIMAD.WIDE.U32 UR14, UR35, UR43, URZ ;  /* 0x0000002b230e72a5 */ /* 0x000fe2000f8e00ff */
[----:B------:R-:W-:Y:S01]  /*5a50*/  UMOV UR8, URZ ;  /* 0x000000ff00087c82 */ /* 0x000fe20008000000 */
[----:B------:R-:W-:Y:S02]  /*5a60*/  UP2UR UR50, UPR, URZ, 0x1 ;  /* 0x00000001ff327883 */ /* 0x000fe40008000000 */
[----:B------:R-:W-:-:S03]  /*5a70*/  UISETP.NE.AND UP0, UPT, UR39, 0x1, UPT ;  /* 0x000000012700788c */ /* 0x000fc6000bf05270 */
[----:B---3--:R-:W3:Y:S01]  /*5a80*/  MUFU.RCP R2, R2 ;  /* 0x0000000200027308 */ /* 0x008ee20000001000 */
[----:B------:R-:W-:Y:S02]  /*5a90*/  UISETP.NE.U32.AND UP0, UPT, UR32, URZ, UPT ;  /* 0x000000ff2000728c */ /* 0x000fe4000bf05070 */
[----:B------:R-:W-:Y:S02]  /*5aa0*/  UIADD3 UR48, UPT, UPT, UR27, 0x1a8, URZ ;  /* 0x000001a81b307890 */ /* 0x000fe4000fffe0ff */
[----:B------:R-:W-:Y:S02]  /*5ab0*/  UIADD3 UR31, UPT, UPT, UR27, 0x1a0, URZ ;  /* 0x000001a01b1f7890 */ /* 0x000fe4000fffe0ff */
[----:B------:R-:W-:Y:S01]  /*5ac0*/  UIADD3 UR46, UPT, UPT, UR27, 0x1d8, URZ ;  /* 0x000001d81b2e7890 */ /* 0x000fe2000fffe0ff */
[----:B--2---:R-:W-:Y:S01]  /*5ad0*/  VIADD R0, R0, 0xffffffe ;  /* 0x0ffffffe00007836 */ /* 0x004fe20000000000 */
[----:B------:R-:W-:Y:S02]  /*5ae0*/  UISETP.GE.AND UP3, UPT, UR39, 0x1, UPT ;  /* 0x000000012700788c */ /* 0x000fe4000bf66270 */
[----:B------:R-:W-:Y:S01]  /*5af0*/  UISETP.NE.AND.EX UP5, UPT, UR33, URZ, UPT, UP0 ;  /* 0x000000ff2100728c */ /* 0x000fe2000bfa5300 */
[----:B------:R-:W-:-:S02]  /*5b00*/  UMOV UR45, UR13 ;  /* 0x0000000d002d7c82 */ /* 0x000fc40008000000 */
[----:B------:R-:W2:Y:S01]  /*5b10*/  F2I.FTZ.U32.TRUNC.NTZ R0, R0 ;  /* 0x0000000000007305 */ /* 0x000ea2000021f000 */
[----:B------:R-:W-:Y:S01]  /*5b20*/  UMOV UR44, UR15 ;  /* 0x0000000f002c7c82 */ /* 0x000fe20008000000 */
[----:B---3--:R-:W-:Y:S01]  /*5b30*/  VIADD R2, R2, 0xffffffe ;  /* 0x0ffffffe02027836 */ /* 0x008fe20000000000 */
[----:B------:R-:W-:Y:S02]  /*5b40*/  UISETP.NE.AND UP3, UPT, UR26, 0x1, UPT ;  /* 0x000000011a00788c */ /* 0x000fe4000bf65270 */
[----:B------:R-:W-:Y:S02]  /*5b50*/  UPRMT UR48, UR37, 0x654, UR48 ;  /* 0x0000065425307896 */ /* 0x000fe40008000030 */
[----:B------:R-:W-:Y:S01]  /*5b60*/  UPRMT UR49, UR37, 0x654, UR31 ;  /* 0x0000065425317896 */ /* 0x000fe2000800001f */
[----:B------:R-:W3:Y:S01]  /*5b70*/  F2I.FTZ.U32.TRUNC.NTZ R2, R2 ;  /* 0x0000000200027305 */ /* 0x000ee2000021f000 */
[----:B------:R-:W-:Y:S02]  /*5b80*/  UISETP.NE.AND UP0, UPT, UR42, 0x1, UPT ;  /* 0x000000012a00788c */ /* 0x000fe4000bf05270 */
[----:B------:R-:W-:Y:S01]  /*5b90*/  UPLOP3.LUT UP2, UPT, UPT, UPT, UPT, 0x40, 0x4 ;  /* 0x000000000004789c */ /* 0x000fe20003f4e870 */
[----:B------:R-:W4:Y:S01]  /*5ba0*/  LDCU.64 UR24, c[0x0][0xc28] ;  /* 0x00018500ff1877ac */ /* 0x000f220008000a00 */
[----:B--2---:R-:W-:-:S02]  /*5bb0*/  R2UR UR7, R0 ;  /* 0x00000000000772ca */ /* 0x004fc400000e0000 */
[----:B------:R-:W-:Y:S01]  /*5bc0*/  IABS R0, R3 ;  /* 0x0000000300007213 */ /* 0x000fe20000000000 */
[----:B------:R-:W-:Y:S02]  /*5bd0*/  UPRMT UR46, URZ, 0x654, UR46 ;  /* 0x00000654ff2e7896 */ /* 0x000fe4000800002e */
[----:B------:R-:W-:Y:S02]  /*5be0*/  USHF.R.U32.HI UR45, URZ, UR41, UR45 ;  /* 0x00000029ff2d7299 */ /* 0x000fe4000801162d */
[----:B------:R-:W-:Y:S01]  /*5bf0*/  IMAD.MOV R0, RZ, RZ, -R0 ;  /* 0x000000ffff007224 */ /* 0x000fe200078e0a00 */
[----:B---3--:R-:W-:Y:S01]  /*5c00*/  R2UR UR9, R2 ;  /* 0x00000000020972ca */ /* 0x008fe200000e0000 */
[----:B------:R-:W-:Y:S01]  /*5c10*/  IMAD.MOV.U32 R2, RZ, RZ, 0x1000 ;  /* 0x00001000ff027424 */ /* 0x000fe200078e00ff */
[----:B------:R-:W-:Y:S02]  /*5c20*/  USHF.R.U32.HI UR44, URZ, UR54, UR44 ;  /* 0x00000036ff2c7299 */ /* 0x000fe4000801162c */
[----:B------:R-:W-:Y:S01]  /*5c30*/  R2UR UR47, R0 ;  /* 0x00000000002f72ca */ /* 0x000fe200000e0000 */
[----:B------:R-:W-:-:S02]  /*5c40*/  UIADD3 UR5, UPT, UPT, URZ, -UR7, URZ ;  /* 0x80000007ff057290 */ /* 0x000fc4000fffe0ff */
[----:B-1----:R-:W-:Y:S02]  /*5c50*/  UISETP.NE.AND UP4, UPT, UR4, 0x1, UPT ;  /* 0x000000010400788c */ /* 0x002fe4000bf85270 */
[----:B------:R-:W-:Y:S02]  /*5c60*/  UIMAD UR5, UR5, UR28, URZ ;  /* 0x0000001c050572a4 */ /* 0x000fe4000f8e02ff */
[----:B------:R-:W-:Y:S02]  /*5c70*/  UISETP.NE.AND UP3, UPT, UR51, URZ, UPT ;  /* 0x000000ff3300728c */ /* 0x000fe4000bf65270 */
[----:B------:R-:W-:Y:S02]  /*5c80*/  UIADD3 UR6, UPT, UPT, URZ, -UR9, URZ ;  /* 0x80000009ff067290 */ /* 0x000fe4000fffe0ff */
[----:B------:R-:W-:Y:S02]  /*5c90*/  UISETP.NE.AND UP0, UPT, UR34, URZ, UPT ;  /* 0x000000ff2200728c */ /* 0x000fe4000bf05270 */
[----:B------:R-:W-:-:S02]  /*5ca0*/  UIMAD UR10, UR6, UR29, URZ ;  /* 0x0000001d060a72a4 */ /* 0x000fc4000f8e02ff */
[----:B------:R-:W-:Y:S01]  /*5cb0*/  UISETP.NE.AND UP6, UPT, UR30, URZ, UPT ;  /* 0x000000ff1e00728c */ /* 0x000fe2000bfc5270 */
[----:B------:R-:W-:Y:S01]  /*5cc0*/  UMOV UR6, URZ ;  /* 0x000000ff00067c82 */ /* 0x000fe20008000000 */
[----:B------:R-:W-:Y:S02]  /*5cd0*/  UIMAD.WIDE.U32 UR8, UR9, UR10, UR8 ;  /* 0x0000000a090872a5 */ /* 0x000fe4000f8e0008 */
[----:B------:R-:W-:-:S05]  /*5ce0*/  UIMAD.WIDE.U32 UR6, UR7, UR5, UR6 ;  /* 0x00000005070672a5 */ /* 0x000fca000f8e0006 */
[----:B------:R-:W-:Y:S02]  /*5cf0*/  UMOV UR38, UR9 ;  /* 0x0000000900267c82 */ /* 0x000fe40008000000 */
[----:B----4-:R-:W-:-:S05]  /*5d00*/  UMOV UR37, UR7 ;  /* 0x0000000700257c82 */ /* 0x010fca0008000000 */
.L_x_110:
[----:B------:R-:W-:Y:S04]  /*5d10*/  SHF.L.U32 R3, R8, 0x1f, RZ ;  /* 0x0000001f08037819 */ /* 0x000fe800000006ff */
[----:B------:R-:W1:Y:S02]  /*5d20*/  SYNCS.PHASECHK.TRANS64.TRYWAIT P0, [UR27+0x1d0], R3 ;  /* 0x0001d003ff0075a7 */ /* 0x000e64000800111b */
[----:B-12---:R-:W-:Y:S05]  /*5d30*/  @!P0 BRA `(.L_x_102) ;  /* 0x0000005000988947 */ /* 0x006fea0003800000 */
.L_x_210:
[----:B------:R-:W2:Y:S01]  /*5d40*/  LDS.128 R4, [UR27+0x210] ;  /* 0x0002101bff047984 */ /* 0x000ea20008000c00 */
[----:B------:R-:W-:Y:S01]  /*5d50*/  UISETP.GE.AND UP0, UPT, UR39, 0x1, UPT ;  /* 0x000000012700788c */ /* 0x000fe2000bf06270 */
[----:B------:R-:W-:Y:S01]  /*5d60*/  @!PT LDS RZ, [RZ] ;  /* 0x00000000fffff984 */ /* 0x000fe20000000800 */
[----:B------:R-:W-:Y:S01]  /*5d70*/  @!PT LDS RZ, [RZ] ;  /* 0x00000000fffff984 */ /* 0x000fe20000000800 */
[----:B------:R-:W-:Y:S01]  /*5d80*/  @!PT LDS RZ, [RZ] ;  /* 0x00000000fffff984 */ /* 0x000fe20000000800 */
[----:B------:R-:W-:Y:S01]  /*5d90*/  @!PT LDS RZ, [RZ] ;  /* 0x00000000fffff984 */ /* 0x000fe20000000800 */
[----:B------:R3:W-:Y:S06]  /*5da0*/  MEMBAR.ALL.CTA ;  /* 0x0000000000007992 */ /* 0x0007ec0000008000 */
[----:B---3--:R-:W3:Y:S02]  /*5db0*/  FENCE.VIEW.ASYNC.S ;  /* 0x00000000000073c6 */ /* 0x008ee40000000000 */
[----:B---3--:R-:W-:Y:S01]  /*5dc0*/  SYNCS.ARRIVE.TRANS64.RED.A1T0 RZ, [UR46], RZ ;  /* 0x000000ffffff79a7 */ /* 0x008fe2000810042e */
[----:B--2---:R-:W-:Y:S11]  /*5dd0*/  LOP3.LUT P0, RZ, R6, 0x1, RZ, 0xc0, !PT ;  /* 0x0000000106ff7812 */ /* 0x004ff6000780c0ff */
[----:B------:R-:W-:Y:S02]  /*5de0*/  @!UPT UIADD3 URZ, UPT, UPT, URZ, URZ, URZ ;  /* 0x000000fffffff290 */ /* 0x000fe4000fffe0ff */
[----:B------:R-:W-:Y:S01]  /*5df0*/  VOTEU.ANY UP3, P0 ;  /* 0x0000000000ff7886 */ /* 0x000fe20000060100 */
[----:B------:R-:W-:Y:S11]  /*5e00*/  PLOP3.LUT P0, PT, PT, PT, UP3, 0x80, 0x8 ;  /* 0x000000000008781c */ /* 0x000ff60003f0f038 */
[----:B------:R-:W-:Y:S02]  /*5e10*/  @!UPT UIADD3 URZ, UPT, UPT, URZ, URZ, URZ ;  /* 0x000000fffffff290 */ /* 0x000fe4000fffe0ff */
[----:B-1----:R-:W-:Y:S02]  /*5e20*/  @P0 MOV R3, R4 ;  /* 0x0000000400030202 */ /* 0x002fe40000000f00 */
[----:B------:R-:W-:Y:S02]  /*5e30*/  @P0 LOP3.LUT R0, R5, 0xffff, RZ, 0xc0, !PT ;  /* 0x0000ffff05000812 */ /* 0x000fe400078ec0ff */
[----:B------:R-:W-:Y:S02]  /*5e40*/  @P0 R2UR UR5, R3 ;  /* 0x00000000030502ca */ /* 0x000fe400000e0000 */
[----:B------:R-:W-:Y:S11]  /*5e50*/  @P0 R2UR UR4, R0 ;  /* 0x00000000000402ca */ /* 0x000ff600000e0000 */
[----:B------:R-:W-:Y:S02]  /*5e60*/  @UP3 UMOV UR23, UR5 ;  /* 0x0000000500173c82 */ /* 0x000fe40008000000 */
[----:B------:R-:W-:Y:S01]  /*5e70*/  @UP3 UMOV UR15, UR4 ;  /* 0x00000004000f3c82 */ /* 0x000fe20008000000 */
[----:B------:R-:W-:Y:S05]  /*5e80*/  BRA.U !UP0, `(.L_x_103) ;  /* 0x0000000108c07547 */ /* 0x000fea000b800000 */
[----:B------:R-:W-:Y:S02]  /*5e90*/  UP2UR UR14, UPR, URZ, 0x4 ;  /* 0x00000004ff0e7883 */ /* 0x000fe40008000000 */
[----:B------:R-:W-:Y:S02]  /*5ea0*/  UISETP.NE.AND UP2, UPT, UR42, 0x1, UPT ;  /* 0x000000012a00788c */ /* 0x000fe4000bf45270 */
[----:B------:R-:W-:Y:S02]  /*5eb0*/  UIMAD.WIDE.U32 UR6, UR15, UR43, URZ ;  /* 0x0000002b0f0672a5 */ /* 0x000fe4000f8e00ff */
[----:B------:R-:W-:Y:S02]  /*5ec0*/  UIMAD.WIDE.U32 UR10, UR23, UR40, URZ ;  /* 0x00000028170a72a5 */ /* 0x000fe4000f8e00ff */
[----:B------:R-:W-:Y:S02]  /*5ed0*/  USEL UR4, UR35, UR44, !UP2 ;  /* 0x0000002c23047287 */ /* 0x000fe4000d000000 */
[----:B------:R-:W-:Y:S02]  /*5ee0*/  UISETP.NE.AND UP0, UPT, UR26, 0x1, UPT ;  /* 0x000000011a00788c */ /* 0x000fe4000bf05270 */
[----:B------:R-:W-:Y:S02]  /*5ef0*/  UP2UR UR19, UPR, URZ, 0x2 ;  /* 0x00000002ff137883 */ /* 0x000fe40008000000 */
[----:B------:R-:W-:Y:S02]  /*5f00*/  UISETP.NE.AND UP1, UPT, UR39, 0x1, UPT ;  /* 0x000000012700788c */ /* 0x000fe4000bf25270 */
[----:B------:R-:W-:Y:S02]  /*5f10*/  UIMAD.WIDE.U32 UR12, UR4, UR24, URZ ;  /* 0x00000018040c72a5 */ /* 0x000fe4000f8e00ff */
[----:B------:R-:W-:Y:S01]  /*5f20*/  USEL UR9, UR36, UR45, !UP0 ;  /* 0x0000002d24097287 */ /* 0x000fe2000c000000 */
[----:B------:R-:W-:Y:S01]  /*5f30*/  UMOV UR6, UR7 ;  /* 0x0000000700067c82 */ /* 0x000fe20008000000 */
[----:B------:R-:W-:Y:S01]  /*5f40*/  UMOV UR5, UR11 ;  /* 0x0000000b00057c82 */ /* 0x000fe20008000000 */
[----:B------:R-:W-:Y:S02]  /*5f50*/  USHF.R.U32.HI UR7, URZ, UR54, UR6 ;  /* 0x00000036ff077299 */ /* 0x000fe40008011606 */
[----:B------:R-:W-:Y:S02]  /*5f60*/  USHF.R.U32.HI UR6, URZ, UR41, UR5 ;  /* 0x00000029ff067299 */ /* 0x000fe40008011605 */
[----:B------:R-:W-:Y:S02]  /*5f70*/  UIMAD.WIDE.U32 UR16, UR9, UR24, URZ ;  /* 0x00000018091072a5 */ /* 0x000fe4000f8e00ff */
[----:B------:R-:W-:Y:S02]  /*5f80*/  USEL UR8, UR15, UR7, !UP2 ;  /* 0x000000070f087287 */ /* 0x000fe4000d000000 */
[----:B------:R-:W-:Y:S02]  /*5f90*/  UISETP.NE.AND UP2, UPT, UR14, URZ, UPT ;  /* 0x000000ff0e00728c */ /* 0x000fe4000bf45270 */
[----:B------:R-:W-:Y:S01]  /*5fa0*/  UIMAD.WIDE.U32 UR10, UR8, UR24, URZ ;  /* 0x00000018080a72a5 */ /* 0x000fe2000f8e00ff */
[----:B------:R-:W-:Y:S02]  /*5fb0*/  UMOV UR5, UR13 ;  /* 0x0000000d00057c82 */ /* 0x000fe40008000000 */
[----:B------:R-:W-:Y:S03]  /*5fc0*/  @UP1 USHF.R.U32.HI UR4, URZ, UR25, UR5 ;  /* 0x00000019ff041299 */ /* 0x000fe60008011605 */
[----:B------:R-:W-:Y:S01]  /*5fd0*/  UMOV UR5, UR17 ;  /* 0x0000001100057c82 */ /* 0x000fe20008000000 */
[----:B------:R-:W-:Y:S02]  /*5fe0*/  UIMAD UR4, UR39, UR4, URZ ;  /* 0x00000004270472a4 */ /* 0x000fe4000f8e02ff */
[----:B------:R-:W-:Y:S02]  /*5ff0*/  @UP1 USHF.R.U32.HI UR9, URZ, UR25, UR5 ;  /* 0x00000019ff091299 */ /* 0x000fe40008011605 */
[----:B------:R-:W-:Y:S02]  /*6000*/  USEL UR5, UR23, UR6, !UP0 ;  /* 0x0000000617057287 */ /* 0x000fe4000c000000 */
[----:B------:R-:W-:Y:S02]  /*6010*/  UIMAD UR6, UR39, UR9, URZ ;  /* 0x00000009270672a4 */ /* 0x000fe4000f8e02ff */
[----:B------:R-:W-:Y:S03]  /*6020*/  UISETP.GE.AND UP0, UPT, UR8, UR4, UPT ;  /* 0x000000040800728c */ /* 0x000fe6000bf06270 */
[----:B------:R-:W-:Y:S01]  /*6030*/  UMOV UR4, UR11 ;  /* 0x0000000b00047c82 */ /* 0x000fe20008000000 */
[----:B------:R-:W-:Y:S02]  /*6040*/  UISETP.GE.OR UP0, UPT, UR5, UR6, UP0 ;  /* 0x000000060500728c */ /* 0x000fe40008706670 */
[----:B------:R-:W-:Y:S02]  /*6050*/  USHF.R.U32.HI UR4, URZ, UR25, UR4 ;  /* 0x00000019ff047299 */ /* 0x000fe40008011604 */
[----:B------:R-:W-:Y:S02]  /*6060*/  UIMAD.WIDE.U32 UR6, UR5, UR24, URZ ;  /* 0x00000018050672a5 */ /* 0x000fe4000f8e00ff */
[----:B------:R-:W-:Y:S04]  /*6070*/  USEL UR10, UR8, UR4, !UP1 ;  /* 0x00000004080a7287 */ /* 0x000fe8000c800000 */
[----:B------:R-:W-:Y:S01]  /*6080*/  UIADD3 UR11, UPT, UPT, -UR10, URZ, URZ ;  /* 0x000000ff0a0b7290 */ /* 0x000fe2000fffe1ff */
[----:B------:R-:W-:Y:S01]  /*6090*/  @!UP0 UMOV UR4, UR7 ;  /* 0x0000000700048c82 */ /* 0x000fe20008000000 */
[----:B------:R-:W-:Y:S02]  /*60a0*/  UIADD3 UR7, UPT, UPT, -UR8, URZ, URZ ;  /* 0x000000ff08077290 */ /* 0x000fe4000fffe1ff */
[----:B------:R-:W-:Y:S02]  /*60b0*/  @!UP0 USHF.R.U32.HI UR4, URZ, UR25, UR4 ;  /* 0x00000019ff048299 */ /* 0x000fe40008011604 */
[----:B------:R-:W-:Y:S02]  /*60c0*/  UIMAD UR6, UR39, UR11, UR8 ;  /* 0x0000000b270672a4 */ /* 0x000fe4000f8e0208 */
[----:B------:R-:W-:Y:S02]  /*60d0*/  @!UP0 USEL UR4, UR5, UR4, !UP1 ;  /* 0x0000000405048287 */ /* 0x000fe4000c800000 */
[----:B------:R-:W-:Y:S02]  /*60e0*/  UISETP.NE.AND UP1, UPT, UR19, URZ, UPT ;  /* 0x000000ff1300728c */ /* 0x000fe4000bf25270 */
[----:B------:R-:W-:Y:S02]  /*60f0*/  @!UP0 UIMAD UR6, UR9, UR6, UR4 ;  /* 0x00000006090682a4 */ /* 0x000fe4000f8e0204 */
[----:B------:R-:W-:Y:S02]  /*6100*/  @!UP0 UIADD3 UR9, UPT, UPT, UR10, -UR4, URZ ;  /* 0x800000040a098290 */ /* 0x000fe4000fffe0ff */
[----:B------:R-:W-:Y:S02]  /*6110*/  UIADD3 UR4, UPT, UPT, -UR5, URZ, URZ ;  /* 0x000000ff05047290 */ /* 0x000fe4000fffe1ff */
[----:B------:R-:W-:Y:S03]  /*6120*/  @!UP0 UIMAD UR8, UR9, UR39, UR5 ;  /* 0x00000027090882a4 */ /* 0x000fe6000f8e0205 */
[----:B------:R-:W-:Y:S01]  /*6130*/  @!UP0 UMOV UR5, UR6 ;  /* 0x0000000600058c82 */ /* 0x000fe20008000000 */
[----:B------:R-:W-:Y:S02]  /*6140*/  UIMAD UR6, UR26, UR4, UR23 ;  /* 0x000000041a0672a4 */ /* 0x000fe4000f8e0217 */
[----:B------:R-:W-:Y:S02]  /*6150*/  UIMAD UR4, UR42, UR7, UR15 ;  /* 0x000000072a0472a4 */ /* 0x000fe4000f8e020f */
[----:B------:R-:W-:Y:S02]  /*6160*/  UIMAD UR23, UR5, UR26, UR6 ;  /* 0x0000001a051772a4 */ /* 0x000fe4000f8e0206 */
[----:B------:R-:W-:Y:S11]  /*6170*/  UIMAD UR15, UR8, UR42, UR4 ;  /* 0x0000002a080f72a4 */ /* 0x000ff6000f8e0204 */
[----:B------:R-:W-:Y:S01]  /*6180*/  @!UPT UIADD3 URZ, UPT, UPT, URZ, URZ, URZ ;  /* 0x000000fffffff290 */ /* 0x000fe2000fffe0ff */
.L_x_103:
[----:B------:R-:W1:Y:S01]  /*6190*/  @!UP4 LDCU.128 UR8, c[0x0][0xc10] ;  /* 0x00018200ff08c7ac */ /* 0x000e620008000c00 */
[----:B------:R-:W-:Y:S04]  /*61a0*/  MOV R0, UR18 ;  /* 0x0000001200007c02 */ /* 0x000fe80008000f00 */
[----:B------:R-:W-:Y:S01]  /*61b0*/  IABS R0, R0 ;  /* 0x0000000000007213 */ /* 0x000fe20000000000 */
[----:B------:R-:W2:Y:S01]  /*61c0*/  @!UP4 LDCU UR5, c[0x0][0xc0c] ;  /* 0x00018180ff05c7ac */ /* 0x000ea20008000800 */
[----:B-1----:R-:W-:Y:S07]  /*61d0*/  UIMAD.WIDE.U32 UR6, UR23, UR8, URZ ;  /* 0x00000008170672a5 */ /* 0x002fee000f8e00ff */
[----:B------:R-:W-:Y:S01]  /*61e0*/  @!UP4 UMOV UR4, UR7 ;  /* 0x000000070004cc82 */ /* 0x000fe20008000000 */
[----:B--2---:R-:W-:Y:S02]  /*61f0*/  @!UP4 UISETP.NE.AND UP0, UPT, UR5, 0x1, UPT ;  /* 0x000000010500c88c */ /* 0x004fe4000bf05270 */
[----:B------:R-:W-:Y:S02]  /*6200*/  @!UP4 USHF.R.U32.HI UR4, URZ, UR9, UR4 ;  /* 0x00000009ff04c299 */ /* 0x000fe40008011604 */
[----:B------:R-:W-:Y:S02]  /*6210*/  UIMAD.WIDE.U32 UR6, UR15, UR11, URZ ;  /* 0x0000000b0f0672a5 */ /* 0x000fe4000f8e00ff */
[----:B------:R-:W-:Y:S02]  /*6220*/  @!UP4 USEL UR8, UR23, UR4, !UP0 ;  /* 0x000000041708c287 */ /* 0x000fe4000c000000 */
[----:B------:R-:W-:Y:S03]  /*6230*/  @!UP4 UISETP.NE.AND UP0, UPT, UR10, 0x1, UPT ;  /* 0x000000010a00c88c */ /* 0x000fe6000bf05270 */
[----:B------:R-:W-:Y:S02]  /*6240*/  @!UP4 UMOV UR6, UR7 ;  /* 0x000000070006cc82 */ /* 0x000fe40008000000 */
[----:B------:R-:W1:Y:S02]  /*6250*/  @!UP4 LDCU UR4, c[0x0][0xc20] ;  /* 0x00018400ff04c7ac */ /* 0x000e640008000800 */
[----:B-1----:R-:W-:Y:S04]  /*6260*/  @!UP4 USHF.R.U32.HI UR6, URZ, UR4, UR6 ;  /* 0x00000004ff06c299 */ /* 0x002fe80008011606 */
[----:B------:R-:W-:Y:S04]  /*6270*/  @!UP4 USEL UR6, UR15, UR6, !UP0 ;  /* 0x000000060f06c287 */ /* 0x000fe8000c000000 */
[----:B------:R-:W-:Y:S02]  /*6280*/  @!UP4 UIADD3 UR4, UPT, UPT, -UR8, UR6, URZ ;  /* 0x000000060804c290 */ /* 0x000fe4000fffe1ff */
[----:B------:R-:W-:Y:S02]  /*6290*/  @!UP4 UIADD3 UR6, UPT, UPT, UR8, -UR6, URZ ;  /* 0x800000060806c290 */ /* 0x000fe4000fffe0ff */
[----:B------:R-:W-:Y:S02]  /*62a0*/  @!UP4 UIMAD UR23, UR4, UR5, UR23 ;  /* 0x000000050417c2a4 */ /* 0x000fe4000f8e0217 */
[----:B------:R-:W-:Y:S01]  /*62b0*/  @!UP4 UIMAD UR15, UR6, UR10, UR15 ;  /* 0x0000000a060fc2a4 */ /* 0x000fe2000f8e020f */
[----:B------:R-:W-:Y:S11]  /*62c0*/  BRA.U UP2, `(.L_x_104) ;  /* 0x0000000102107547 */ /* 0x000ff6000b800000 */
[----:B------:R-:W-:Y:S04]  /*62d0*/  MOV R3, UR53 ;  /* 0x0000003500037c02 */ /* 0x000fe80008000f00 */
[----:B------:R-:W-:Y:S04]  /*62e0*/  SHF.L.U32 R12, R3, 0x1f, RZ ;  /* 0x0000001f030c7819 */ /* 0x000fe800000006ff */
[----:B------:R-:W1:Y:S02]  /*62f0*/  SYNCS.PHASECHK.TRANS64.TRYWAIT P1, [UR27+0x1c8], R12 ;  /* 0x0001c80cff0075a7 */ /* 0x000e64000802111b */
[----:B-1----:R-:W-:Y:S05]  /*6300*/  @!P1 BRA `(.L_x_105) ;  /* 0x0000004c003c9947 */ /* 0x002fea0003800000 */
.L_x_104:
[----:B------:R-:W-:Y:S01]  /*6310*/  UISETP.NE.AND UP2, UPT, UR51, URZ, UPT ;  /* 0x000000ff3300728c */ /* 0x000fe2000bf45270 */
[----:B------:R-:W-:Y:S01]  /*6320*/  R2UR UR4, R0 ;  /* 0x00000000000472ca */ /* 0x000fe200000e0000 */
[----:B------:R-:W-:Y:S11]  /*6330*/  USHF.L.U32 UR11, UR20, 0x6, URZ ;  /* 0x00000006140b7899 */ /* 0x000ff600080006ff */
[----:B------:R-:W-:Y:S01]  /*6340*/  @!UPT UIADD3 URZ, UPT, UPT, URZ, URZ, URZ ;  /* 0x000000fffffff290 */ /* 0x000fe2000fffe0ff */
[----:B------:R-:W-:Y:S07]  /*6350*/  UIMAD.WIDE.U32 UR6, UR38, UR4, URZ ;  /* 0x00000004260672a5 */ /* 0x000fee000f8e00ff */
[----:B------:R-:W-:Y:S02]  /*6360*/  UMOV UR12, UR7 ;  /* 0x00000007000c7c82 */ /* 0x000fe40008000000 */
[----:B------:R-:W-:Y:S04]  /*6370*/  UIMAD UR4, UR12, UR47, UR4 ;  /* 0x0000002f0c0472a4 */ /* 0x000fe8000f8e0204 */
[----:B------:R-:W-:Y:S11]  /*6380*/  UISETP.GT.U32.AND UP0, UPT, UR29, UR4, UPT ;  /* 0x000000041d00728c */ /* 0x000ff6000bf04070 */
[----:B------:R-:W-:Y:S02]  /*6390*/  @!UP0 UIADD3 UR4, UPT, UPT, UR4, -UR29, URZ ;  /* 0x8000001d04048290 */ /* 0x000fe4000fffe0ff */
[----:B------:R-:W-:Y:S02]  /*63a0*/  @!UP0 UIADD3 UR12, UPT, UPT, UR12, 0x1, URZ ;  /* 0x000000010c0c8890 */ /* 0x000fe4000fffe0ff */
[----:B------:R-:W-:Y:S02]  /*63b0*/  UISETP.GE.U32.AND UP0, UPT, UR4, UR29, UPT ;  /* 0x0000001d0400728c */ /* 0x000fe4000bf06070 */
[----:B------:R-:W-:Y:S09]  /*63c0*/  ULOP3.LUT UR4, UR18, UR30, URZ, 0x3c, !UPT ;  /* 0x0000001e12047292 */ /* 0x000ff2000f8e3cff */
[----:B------:R-:W-:Y:S02]  /*63d0*/  @UP0 UIADD3 UR12, UPT, UPT, UR12, 0x1, URZ ;  /* 0x000000010c0c0890 */ /* 0x000fe4000fffe0ff */
[----:B------:R-:W-:Y:S11]  /*63e0*/  UISETP.GE.AND UP0, UPT, UR4, URZ, UPT ;  /* 0x000000ff0400728c */ /* 0x000ff6000bf06270 */
[----:B------:R-:W-:Y:S02]  /*63f0*/  @!UP0 UIADD3 UR12, UPT, UPT, -UR12, URZ, URZ ;  /* 0x000000ff0c0c8290 */ /* 0x000fe4000fffe1ff */
[----:B------:R-:W-:Y:S06]  /*6400*/  @!UP6 ULOP3.LUT UR12, URZ, UR30, URZ, 0x33, !UPT ;  /* 0x0000001eff0ce292 */ /* 0x000fec000f8e33ff */
[----:B------:R-:W-:Y:S05]  /*6410*/  IMAD.U32 R0, RZ, RZ, UR12 ;  /* 0x0000000cff007e24 */ /* 0x000fea000f8e00ff */
[----:B------:R-:W-:Y:S04]  /*6420*/  IABS R0, R0 ;  /* 0x0000000000007213 */ /* 0x000fe80000000000 */
[----:B------:R-:W-:Y:S01]  /*6430*/  R2UR UR4, R0 ;  /* 0x00000000000472ca */ /* 0x000fe200000e0000 */
[----:B------:R-:W-:Y:S05]  /*6440*/  IMAD.U32 R0, RZ, RZ, UR34 ;  /* 0x00000022ff007e24 */ /* 0x000fea000f8e00ff */
[----:B------:R-:W-:Y:S04]  /*6450*/  IABS R9, R0 ;  /* 0x0000000000097213 */ /* 0x000fe80000000000 */
[----:B------:R-:W2:Y:S03]  /*6460*/  I2F.RP R16, R9 ;  /* 0x0000000900107306 */ /* 0x000ea60000209400 */
[----:B------:R-:W-:Y:S07]  /*6470*/  UIMAD.WIDE.U32 UR6, UR37, UR4, URZ ;  /* 0x00000004250672a5 */ /* 0x000fee000f8e00ff */
[----:B------:R-:W-:Y:S02]  /*6480*/  UMOV UR13, UR7 ;  /* 0x00000007000d7c82 */ /* 0x000fe40008000000 */
[----:B------:R-:W-:Y:S01]  /*6490*/  UIADD3 UR5, UPT, UPT, -UR13, URZ, URZ ;  /* 0x000000ff0d057290 */ /* 0x000fe2000fffe1ff */
[----:B--2---:R-:W2:Y:S03]  /*64a0*/  MUFU.RCP R0, R16 ;  /* 0x0000001000007308 */ /* 0x004ea60000001000 */
[----:B------:R-:W-:Y:S04]  /*64b0*/  UIMAD UR4, UR28, UR5, UR4 ;  /* 0x000000051c0472a4 */ /* 0x000fe8000f8e0204 */
[----:B------:R-:W-:Y:S11]  /*64c0*/  UISETP.GT.U32.AND UP0, UPT, UR28, UR4, UPT ;  /* 0x000000041c00728c */ /* 0x000ff6000bf04070 */
[----:B------:R-:W-:Y:S01]  /*64d0*/  @!UP0 UIADD3 UR4, UPT, UPT, UR4, -UR28, URZ ;  /* 0x8000001c04048290 */ /* 0x000fe2000fffe0ff */
[----:B--2---:R-:W-:Y:S01]  /*64e0*/  VIADD R11, R0, 0xffffffe ;  /* 0x0ffffffe000b7836 */ /* 0x004fe20000000000 */
[----:B------:R-:W-:Y:S02]  /*64f0*/  @!UP0 UIADD3 UR13, UPT, UPT, UR13, 0x1, URZ ;  /* 0x000000010d0d8890 */ /* 0x000fe4000fffe0ff */
[----:B------:R-:W-:Y:S01]  /*6500*/  UISETP.GE.U32.AND UP0, UPT, UR4, UR28, UPT ;  /* 0x0000001c0400728c */ /* 0x000fe2000bf06070 */
[----:B------:R-:W1:Y:S01]  /*6510*/  F2I.FTZ.U32.TRUNC.NTZ R13, R11 ;  /* 0x0000000b000d7305 */ /* 0x000e62000021f000 */
[----:B------:R-:W-:Y:S09]  /*6520*/  ULOP3.LUT UR4, UR12, UR51, URZ, 0x3c, !UPT ;  /* 0x000000330c047292 */ /* 0x000ff2000f8e3cff */
[----:B------:R-:W-:Y:S02]  /*6530*/  @UP0 UIADD3 UR13, UPT, UPT, UR13, 0x1, URZ ;  /* 0x000000010d0d0890 */ /* 0x000fe4000fffe0ff */
[----:B------:R-:W-:Y:S01]  /*6540*/  UISETP.GE.AND UP0, UPT, UR4, URZ, UPT ;  /* 0x000000ff0400728c */ /* 0x000fe2000bf06270 */
[----:B-1----:R-:W-:Y:S05]  /*6550*/  IADD3 R12, PT, PT, RZ, -R13, RZ ;  /* 0x8000000dff0c7210 */ /* 0x002fea0007ffe0ff */
[----:B------:R-:W-:Y:S02]  /*6560*/  IMAD R3, R12, R9, RZ ;  /* 0x000000090c037224 */ /* 0x000fe400078e02ff */
[----:B------:R-:W-:Y:S03]  /*6570*/  IMAD.MOV.U32 R12, RZ, RZ, RZ ;  /* 0x000000ffff0c7224 */ /* 0x000fe600078e00ff */
[----:B------:R-:W-:Y:S02]  /*6580*/  @!UP0 UIADD3 UR13, UPT, UPT, -UR13, URZ, URZ ;  /* 0x000000ff0d0d8290 */ /* 0x000fe4000fffe1ff */
[----:B------:R-:W-:Y:S01]  /*6590*/  @!UP2 ULOP3.LUT UR13, URZ, UR51, URZ, 0x33, !UPT ;  /* 0x00000033ff0da292 */ /* 0x000fe2000f8e33ff */
[----:B------:R-:W-:Y:S01]  /*65a0*/  IMAD.HI.U32 R13, R13, R3, R12 ;  /* 0x000000030d0d7227 */ /* 0x000fe200078e000c */
[----:B------:R-:W-:Y:S02]  /*65b0*/  UISETP.NE.AND UP2, UPT, UR34, URZ, UPT ;  /* 0x000000ff2200728c */ /* 0x000fe4000bf45270 */
[----:B------:R-:W-:Y:S02]  /*65c0*/  ULOP3.LUT UR4, UR13, UR34, URZ, 0x3c, !UPT ;  /* 0x000000220d047292 */ /* 0x000fe4000f8e3cff */
[----:B------:R-:W-:Y:S01]  /*65d0*/  UIADD3 UR5, UPT, UPT, -UR13, URZ, URZ ;  /* 0x000000ff0d057290 */ /* 0x000fe2000fffe1ff */
[----:B------:R-:W-:Y:S01]  /*65e0*/  IMAD.U32 R0, RZ, RZ, UR13 ;  /* 0x0000000dff007e24 */ /* 0x000fe2000f8e00ff */
[----:B------:R-:W-:Y:S02]  /*65f0*/  UISETP.GE.AND UP0, UPT, UR4, URZ, UPT ;  /* 0x000000ff0400728c */ /* 0x000fe4000bf06270 */
[----:B------:R-:W-:Y:S02]  /*6600*/  UIADD3 UR4, UPT, UPT, -UR12, URZ, URZ ;  /* 0x000000ff0c047290 */ /* 0x000fe4000fffe1ff */
[----:B------:R-:W-:Y:S01]  /*6610*/  IABS R0, R0 ;  /* 0x0000000000007213 */ /* 0x000fe20000000000 */
[----:B------:R-:W-:Y:S02]  /*6620*/  UIMAD UR12, UR51, UR5, UR12 ;  /* 0x00000005330c72a4 */ /* 0x000fe4000f8e020c */
[----:B------:R-:W-:Y:S02]  /*6630*/  UIMAD UR4, UR30, UR4, UR18 ;  /* 0x000000041e0472a4 */ /* 0x000fe4000f8e0212 */
[----:B------:R-:W-:Y:S02]  /*6640*/  IMAD.HI.U32 R13, R13, R0, RZ ;  /* 0x000000000d0d7227 */ /* 0x000fe400078e00ff */
[----:B------:R-:W-:Y:S03]  /*6650*/  USHF.L.U32 UR4, UR4, 0x7, URZ ;  /* 0x0000000704047899 */ /* 0x000fe600080006ff */
[----:B------:R-:W-:Y:S05]  /*6660*/  IADD3 R3, PT, PT, -R13, RZ, RZ ;  /* 0x000000ff0d037210 */ /* 0x000fea0007ffe1ff */
[C---:B------:R-:W-:Y:S05]  /*6670*/  IMAD R0, R9.reuse, R3, R0 ;  /* 0x0000000309007224 */ /* 0x040fea00078e0200 */
[----:B------:R-:W-:Y:S11]  /*6680*/  ISETP.GT.U32.AND P1, PT, R9, R0, PT ;  /* 0x000000000900720c */ /* 0x000ff60003f24070 */
[----:B------:R-:W-:Y:S02]  /*6690*/  @!UPT UIADD3 URZ, UPT, UPT, URZ, URZ, URZ ;  /* 0x000000fffffff290 */ /* 0x000fe4000fffe0ff */
[----:B------:R-:W-:Y:S02]  /*66a0*/  @!P1 IMAD.IADD R0, R0, 0x1, -R9 ;  /* 0x0000000100009824 */ /* 0x000fe400078e0a09 */
[----:B------:R-:W-:Y:S01]  /*66b0*/  @!P1 VIADD R13, R13, 0x1 ;  /* 0x000000010d0d9836 */ /* 0x000fe20000000000 */
[----:B------:R-:W-:Y:S02]  /*66c0*/  ISETP.NE.U32.AND P1, PT, RZ, UR32, PT ;  /* 0x00000020ff007c0c */ /* 0x000fe4000bf25070 */
[----:B------:R-:W-:Y:S02]  /*66d0*/  ISETP.GE.U32.AND P2, PT, R0, R9, PT ;  /* 0x000000090000720c */ /* 0x000fe40003f46070 */
[----:B------:R-:W-:Y:S02]  /*66e0*/  ISETP.NE.AND.EX P1, PT, RZ, UR33, PT, P1 ;  /* 0x00000021ff007c0c */ /* 0x000fe4000bf25310 */
[----:B------:R-:W-:Y:S09]  /*66f0*/  SHF.L.U32 R9, R10, 0x1f, RZ ;  /* 0x0000001f0a097819 */ /* 0x000ff200000006ff */
[----:B------:R-:W-:Y:S04]  /*6700*/  @P2 IADD3 R13, PT, PT, R13, 0x1, RZ ;  /* 0x000000010d0d2810 */ /* 0x000fe80007ffe0ff */
[----:B------:R-:W-:Y:S11]  /*6710*/  R2UR UR14, R13 ;  /* 0x000000000d0e72ca */ /* 0x000ff600000e0000 */
[----:B------:R-:W-:Y:S02]  /*6720*/  @!UPT UIADD3 URZ, UPT, UPT, URZ, URZ, URZ ;  /* 0x000000fffffff290 */ /* 0x000fe4000fffe0ff */
[----:B------:R-:W-:Y:S02]  /*6730*/  @!UP0 UIADD3 UR14, UPT, UPT, -UR14, URZ, URZ ;  /* 0x000000ff0e0e8290 */ /* 0x000fe4000fffe1ff */
[----:B------:R-:W-:Y:S04]  /*6740*/  @!UP2 ULOP3.LUT UR14, URZ, UR34, URZ, 0x33, !UPT ;  /* 0x00000022ff0ea292 */ /* 0x000fe8000f8e33ff */
[----:B------:R-:W-:Y:S04]  /*6750*/  UIADD3 UR6, UPT, UPT, -UR14, URZ, URZ ;  /* 0x000000ff0e067290 */ /* 0x000fe8000fffe1ff */
[----:B------:R-:W-:Y:S01]  /*6760*/  UIMAD UR13, UR34, UR6, UR13 ;  /* 0x00000006220d72a4 */ /* 0x000fe2000f8e020d */
[----:B------:R-:W-:Y:S11]  /*6770*/  BRA.U !UP5, `(.L_x_106) ;  /* 0x000000010d387547 */ /* 0x000ff6000b800000 */
[----:B------:R-:W-:Y:S01]  /*6780*/  UISETP.NE.AND UP1, UPT, UR50, URZ, UPT ;  /* 0x000000ff3200728c */ /* 0x000fe2000bf25270 */
[----:B------:R-:W-:Y:S01]  /*6790*/  HFMA2 R0, -RZ, RZ, 0, 5.9604644775390625e-08 ;  /* 0x00000001ff007431 */ /* 0x000fe200000001ff */
[----:B------:R-:W1:Y:S01]  /*67a0*/  LDCU.64 UR8, c[0x0][0x358] ;  /* 0x00006b00ff0877ac */ /* 0x000e620008000a00 */
[----:B------:R-:W-:Y:S03]  /*67b0*/  IMAD.MOV.U32 R86, RZ, RZ, 0x1 ;  /* 0x00000001ff567424 */ /* 0x000fe600078e00ff */
[----:B------:R-:W-:Y:S05]  /*67c0*/  PLOP3.LUT P2, PT, PT, PT, UP1, 0x80, 0x8 ;  /* 0x000000000008781c */ /* 0x000fea0003f4f018 */
[----:B------:R-:W2:Y:S01]  /*67d0*/  @UP1 LDCU.64 UR6, c[0x0][0x988] ;  /* 0x00013100ff0617ac */ /* 0x000ea20008000a00 */
[----:B------:R-:W-:Y:S07]  /*67e0*/  @UP1 UIMAD UR5, UR52, UR32, URZ ;  /* 0x00000020340512a4 */ /* 0x000fee000f8e02ff */
[----:B------:R-:W-:Y:S01]  /*67f0*/  @!P2 PRMT R86, R0, 0x7610, R86 ;  /* 0x000076100056a816 */ /* 0x000fe20000000056 */
[----:B--2---:R-:W-:Y:S03]  /*6800*/  @UP1 UIMAD.WIDE UR6, UR5, 0x4, UR6 ;  /* 0x00000004050618a5 */ /* 0x004fe6000f8e0206 */
[----:B------:R-:W2:Y:S03]  /*6810*/  @!UP1 LDCU UR5, c[0x0][0x980] ;  /* 0x00013000ff0597ac */ /* 0x000ea60008000800 */
[----:B------:R-:W-:Y:S01]  /*6820*/  IMAD.U32 R12, RZ, RZ, UR6 ;  /* 0x00000006ff0c7e24 */ /* 0x000fe2000f8e00ff */
[----:B------:R-:W-:Y:S05]  /*6830*/  MOV R13, UR7 ;  /* 0x00000007000d7c02 */ /* 0x000fea0008000f00 */
[----:B-1---5:R1:W5:Y:S02]  /*6840*/  @P2 LDG.E R41, desc[UR8][R12.64] ;  /* 0x000000080c292981 */ /* 0x022364000c1e1900 */
[----:B-12---:R-:W-:Y:S07]  /*6850*/  @!P2 IMAD.U32 R41, RZ, RZ, UR5 ;  /* 0x00000005ff29ae24 */ /* 0x006fee000f8e00ff */
.L_x_106:
[----:B-----5:R-:W-:Y:S01]  /*6860*/  @!P1 FSETP.EQ.AND P3, PT, R41, RZ, PT ;  /* 0x000000ff2900920b */ /* 0x020fe20003f62000 */
[----:B------:R-:W-:Y:S01]  /*6870*/  @!UPT UIADD3 URZ, UPT, UPT, URZ, URZ, URZ ;  /* 0x000000fffffff290 */ /* 0x000fe2000fffe0ff */
[----:B------:R-:W-:Y:S11]  /*6880*/  @!P1 BRA `(.L_x_107) ;  /* 0x0000000000149947 */ /* 0x000ff60003800000 */
[----:B------:R-:W-:Y:S02]  /*6890*/  LOP3.LUT P1, RZ, R86, 0xff, RZ, 0xc0, !PT ;  /* 0x000000ff56ff7812 */ /* 0x000fe4000782c0ff */
[----:B------:R-:W-:Y:S04]  /*68a0*/  PLOP3.LUT P3, PT, PT, PT, UP1, 0x80, 0x8 ;  /* 0x000000000008781c */ /* 0x000fe80003f6f018 */
[----:B------:R-:W-:Y:S07]  /*68b0*/  PLOP3.LUT P3, PT, P3, PT, PT, 0x8, 0x80 ;  /* 0x000000000080781c */ /* 0x000fee0001f6e170 */
[----:B------:R-:W-:Y:S11]  /*68c0*/  @P1 FSETP.EQ.AND P3, PT, R41, RZ, PT ;  /* 0x000000ff2900120b */ /* 0x000ff60003f62000 */
[----:B------:R-:W-:Y:S02]  /*68d0*/  @!UPT UIADD3 URZ, UPT, UPT, URZ, URZ, URZ ;  /* 0x000000fffffff290 */ /* 0x000fe4000fffe0ff */
.L_x_107:
[----:B------:R-:W1:Y:S01]  /*68e0*/  SYNCS.PHASECHK.TRANS64.TRYWAIT P1, [UR27+0x1b0], R9 ;  /* 0x0001b009ff0075a7 */ /* 0x000e62000802111b */
[----:B------:R-:W-:Y:S04]  /*68f0*/  ELECT P2, URZ, PT ;  /* 0x0000000000ff782f */ /* 0x000fe80003840000 */
[----:B------:R-:W-:Y:S01]  /*6900*/  PLOP3.LUT P2, PT, P3, P2, PT, 0xf2, 0x2f ;  /* 0x00000000002f781c */ /* 0x000fe20001f45e72 */
[----:B------:R-:W-:Y:S01]  /*6910*/  @!UPT UIADD3 URZ, UPT, UPT, URZ, URZ, URZ ;  /* 0x000000fffffff290 */ /* 0x000fe2000fffe0ff */
[----:B-1----:R-:W-:Y:S11]  /*6920*/  @!P1 BRA `(.L_x_108) ;  /* 0x0000004400cc9947 */ /* 0x002ff60003800000 */
.L_x_213:
[----:B------:R-:W-:Y:S01]  /*6930*/  @!P2 IADD3 R3, P1, PT, R14, 0x680, RZ ;  /* 0x000006800e03a810 */ /* 0x000fe20007f3e0ff */
[----:B------:R-:W-:Y:S01]  /*6940*/  VOTEU.ALL UP0, P2 ;  /* 0x0000000000ff7886 */ /* 0x000fe20001000000 */
[----:B------:R-:W-:Y:S01]  /*6950*/  UMOV UR18, 0x0 ;  /* 0x0000000000127882 */ /* 0x000fe20000000000 */
[----:B------:R-:W-:Y:S01]  /*6960*/  UMOV UR19, 0x10000000 ;  /* 0x1000000000137882 */ /* 0x000fe20000000000 */
[----:B------:R-:W-:Y:S01]  /*6970*/  @!P2 R2UR UR6, R3 ;  /* 0x000000000306a2ca */ /* 0x000fe200000e0000 */
[----:B-1----:R-:W-:Y:S01]  /*6980*/  @!P2 IMAD.X R0, RZ, RZ, R15, P1 ;  /* 0x000000ffff00a224 */ /* 0x002fe200008e060f */
[----:B------:R-:W-:Y:S01]  /*6990*/  @!UP0 UIADD3 UR8, UPT, UPT, UR27, 0x300, URZ ;  /* 0x000003001b088890 */ /* 0x000fe2000fffe0ff */
[----:B------:R-:W-:Y:S01]  /*69a0*/  @P0 SHF.R.U32.HI R4, RZ, 0x10, R5 ;  /* 0x00000010ff040819 */ /* 0x000fe20000011605 */
[----:B------:R-:W-:Y:S02]  /*69b0*/  @!UP0 UIADD3 UR16, UPT, UPT, UR27, 0xb00, URZ ;  /* 0x00000b001b108890 */ /* 0x000fe4000fffe0ff */
[----:B------:R-:W-:Y:S01]  /*69c0*/  @!P2 R2UR UR5, R0 ;  /* 0x000000000005a2ca */ /* 0x000fe200000e0000 */
[----:B------:R-:W-:Y:S01]  /*69d0*/  @!UP0 UIADD3 UR17, UPT, UPT, UR4, 0x40, URZ ;  /* 0x0000004004118890 */ /* 0x000fe2000fffe0ff */
[----:B------:R-:W-:Y:S01]  /*69e0*/  @!P2 IMAD.MOV.U32 R0, RZ, RZ, 0x1000 ;  /* 0x00001000ff00a424 */ /* 0x000fe200078e00ff */
[----:B------:R-:W-:Y:S01]  /*69f0*/  VOTEU.ALL UP0, P2 ;  /* 0x0000000000ff7886 */ /* 0x000fe20001000000 */
[----:B------:R-:W-:Y:S03]  /*6a00*/  @P0 R2UR UR52, R4 ;  /* 0x00000000043402ca */ /* 0x000fe600000e0000 */
[----:B------:R-:W-:Y:S01]  /*6a10*/  IMAD.U32 R12, RZ, RZ, UR6 ;  /* 0x00000006ff0c7e24 */ /* 0x000fe2000f8e00ff */
[----:B------:R-:W-:Y:S01]  /*6a20*/  @!UP0 UMOV UR9, UR31 ;  /* 0x0000001f00098c82 */ /* 0x000fe20008000000 */
[----:B------:R-:W-:Y:S03]  /*6a30*/  @!UP0 UMOV UR10, UR4 ;  /* 0x00000004000a8c82 */ /* 0x000fe60008000000 */
[----:B------:R-:W-:Y:S01]  /*6a40*/  @!P2 R2UR UR6, R12 ;  /* 0x000000000c06a2ca */ /* 0x000fe200000e0000 */
[----:B------:R-:W-:Y:S05]  /*6a50*/  IMAD.U32 R13, RZ, RZ, UR5 ;  /* 0x00000005ff0d7e24 */ /* 0x000fea000f8e00ff */
[----:B------:R-:W-:Y:S11]  /*6a60*/  @!P2 R2UR UR7, R13 ;  /* 0x000000000d07a2ca */ /* 0x000ff600000e0000 */
[----:B------:R-:W-:Y:S02]  /*6a70*/  @!UPT UIADD3 URZ, UPT, UPT, URZ, URZ, URZ ;  /* 0x000000fffffff290 */ /* 0x000fe4000fffe0ff */
[----:B------:R1:W-:Y:S01]  /*6a80*/  @!UP0 UTMALDG.5D [UR8], [UR6], desc[UR18] ;  /* 0x00001208060085b4 */ /* 0x0003e20008021000 */
[----:B------:R-:W-:Y:S05]  /*6a90*/  VOTEU.ALL UP0, P2 ;  /* 0x0000000000ff7886 */ /* 0x000fea0001000000 */
[----:B-1----:R-:W-:Y:S01]  /*6aa0*/  @!UP0 UMOV UR8, UR16 ;  /* 0x0000001000088c82 */ /* 0x002fe20008000000 */
[----:B------:R-:W-:Y:S01]  /*6ab0*/  @!UP0 UMOV UR9, UR31 ;  /* 0x0000001f00098c82 */ /* 0x000fe20008000000 */
[----:B------:R-:W-:Y:S02]  /*6ac0*/  @!UP0 UMOV UR10, UR17 ;  /* 0x00000011000a8c82 */ /* 0x000fe40008000000 */
[----:B------:R1:W-:Y:S01]  /*6ad0*/  @!UP0 UTMALDG.5D [UR8], [UR6], desc[UR18] ;  /* 0x00001208060085b4 */ /* 0x0003e20008021000 */
[----:B------:R1:W-:Y:S01]  /*6ae0*/  @!P2 SYNCS.ARRIVE.TRANS64.RED.A0TR RZ, [UR27+0x1a0], R0 ;  /* 0x0001a000ffffa9a7 */ /* 0x0003e2000830041b */
[----:B------:R-:W-:Y:S01]  /*6af0*/  SYNCS.ARRIVE.TRANS64.RED.A1T0 RZ, [UR49], RZ ;  /* 0x000000ffffff79a7 */ /* 0x000fe20008100431 */
[----:B------:R-:W2:Y:S02]  /*6b00*/  SYNCS.PHASECHK.TRANS64.TRYWAIT P1, [UR27+0x1b8], R9 ;  /* 0x0001b809ff0075a7 */ /* 0x000ea4000802111b */
[----:B-12---:R-:W-:Y:S05]  /*6b10*/  @!P1 BRA `(.L_x_109) ;  /* 0x0000004400689947 */ /* 0x006fea0003800000 */
.L_x_215:
[----:B------:R-:W-:Y:S01]  /*6b20*/  UPLOP3.LUT UP2, UPT, UPT, UPT, UPT, 0x80, 0x8 ;  /* 0x000000000008789c */ /* 0x000fe20003f4f070 */
[----:B------:R-:W-:Y:S01]  /*6b30*/  @!P2 IADD3 R3, P0, PT, R14, 0x680, RZ ;  /* 0x000006800e03a810 */ /* 0x000fe20007f1e0ff */
[----:B------:R-:W-:Y:S01]  /*6b40*/  UMOV UR6, 0x0 ;  /* 0x0000000000067882 */ /* 0x000fe20000000000 */
[----:B------:R-:W-:Y:S01]  /*6b50*/  VOTEU.ALL UP0, P2 ;  /* 0x0000000000ff7886 */ /* 0x000fe20001000000 */
[----:B------:R-:W-:Y:S01]  /*6b60*/  UMOV UR7, 0x10000000 ;  /* 0x1000000000077882 */ /* 0x000fe20000000000 */
[----:B------:R-:W-:Y:S01]  /*6b70*/  @!P2 R2UR UR5, R3 ;  /* 0x000000000305a2ca */ /* 0x000fe200000e0000 */
[----:B-1----:R-:W-:Y:S01]  /*6b80*/  @!P2 IMAD.X R0, RZ, RZ, R15, P0 ;  /* 0x000000ffff00a224 */ /* 0x002fe200000e060f */
[----:B------:R-:W-:Y:S01]  /*6b90*/  UMOV UR19, UR11 ;  /* 0x0000000b00137c82 */ /* 0x000fe20008000000 */
[----:B------:R-:W-:Y:S01]  /*6ba0*/  @!UP0 UIADD3 UR18, UPT, UPT, UR4, 0x20, URZ ;  /* 0x0000002004128890 */ /* 0x000fe2000fffe0ff */
[----:B------:R-:W-:Y:S01]  /*6bb0*/  R2UR UR56, R90 ;  /* 0x000000005a3872ca */ /* 0x000fe200000e0000 */
[----:B------:R-:W-:Y:S01]  /*6bc0*/  @!UP0 UIADD3 UR10, UPT, UPT, UR4, 0x60, URZ ;  /* 0x00000060040a8890 */ /* 0x000fe2000fffe0ff */
[----:B------:R-:W-:Y:S01]  /*6bd0*/  @!P2 R2UR UR4, R0 ;  /* 0x000000000004a2ca */ /* 0x000fe200000e0000 */
[----:B------:R-:W-:Y:S01]  /*6be0*/  @!UP0 UIADD3 UR16, UPT, UPT, UR27, 0x1300, URZ ;  /* 0x000013001b108890 */ /* 0x000fe2000fffe0ff */
[----:B------:R-:W-:Y:S01]  /*6bf0*/  R2UR UR55, R91 ;  /* 0x000000005b3772ca */ /* 0x000fe200000e0000 */
[----:B------:R-:W-:Y:S01]  /*6c00*/  @!UP0 UIADD3 UR17, UPT, UPT, UR27, 0x1a8, URZ ;  /* 0x000001a81b118890 */ /* 0x000fe2000fffe0ff */
[----:B------:R-:W-:Y:S01]  /*6c10*/  LOP3.LUT R10, R10, 0x1, RZ, 0x3c, !PT ;  /* 0x000000010a0a7812 */ /* 0x000fe200078e3cff */
[----:B------:R-:W-:Y:S01]  /*6c20*/  @!UP0 UIADD3 UR8, UPT, UPT, UR27, 0x1b00, URZ ;  /* 0x00001b001b088890 */ /* 0x000fe2000fffe0ff */
[----:B------:R-:W-:Y:S01]  /*6c30*/  LOP3.LUT R8, R8, 0x1, RZ, 0x3c, !PT ;  /* 0x0000000108087812 */ /* 0x000fe200078e3cff */
[----:B------:R-:W-:Y:S01]  /*6c40*/  IMAD.U32 R4, RZ, RZ, UR5 ;  /* 0x00000005ff047e24 */ /* 0x000fe2000f8e00ff */
[----:B------:R-:W-:Y:S01]  /*6c50*/  VOTEU.ALL UP0, P2 ;  /* 0x0000000000ff7886 */ /* 0x000fe20001000000 */
[----:B------:R-:W-:Y:S01]  /*6c60*/  UMOV UR20, UR12 ;  /* 0x0000000c00147c82 */ /* 0x000fe20008000000 */
[----:B------:R-:W-:Y:S01]  /*6c70*/  UMOV UR21, UR13 ;  /* 0x0000000d00157c82 */ /* 0x000fe20008000000 */
[----:B------:R-:W-:Y:S01]  /*6c80*/  UMOV UR22, UR14 ;  /* 0x0000000e00167c82 */ /* 0x000fe20008000000 */
[----:B------:R-:W-:Y:S01]  /*6c90*/  UMOV UR9, UR17 ;  /* 0x0000001100097c82 */ /* 0x000fe20008000000 */
[----:B------:R-:W-:Y:S01]  /*6ca0*/  IMAD.U32 R5, RZ, RZ, UR4 ;  /* 0x00000004ff057e24 */ /* 0x000fe2000f8e00ff */
[----:B------:R-:W-:Y:S04]  /*6cb0*/  @!P2 R2UR UR4, R4 ;  /* 0x000000000404a2ca */ /* 0x000fe800000e0000 */
[----:B------:R-:W-:Y:S11]  /*6cc0*/  @!P2 R2UR UR5, R5 ;  /* 0x000000000505a2ca */ /* 0x000ff600000e0000 */
[----:B------:R-:W-:Y:S02]  /*6cd0*/  @!UPT UIADD3 URZ, UPT, UPT, URZ, URZ, URZ ;  /* 0x000000fffffff290 */ /* 0x000fe4000fffe0ff */
[----:B------:R1:W-:Y:S01]  /*6ce0*/  @!UP0 UTMALDG.5D [UR16], [UR4], desc[UR6] ;  /* 0x00000610040085b4 */ /* 0x0003e20008021000 */
[----:B------:R-:W-:Y:S05]  /*6cf0*/  VOTEU.ALL UP0, P2 ;  /* 0x0000000000ff7886 */ /* 0x000fea0001000000 */
[----:B------:R2:W-:Y:S01]  /*6d00*/  @!UP0 UTMALDG.5D [UR8], [UR4], desc[UR6] ;  /* 0x00000608040085b4 */ /* 0x0005e20008021000 */
[----:B------:R2:W-:Y:S01]  /*6d10*/  @!P2 SYNCS.ARRIVE.TRANS64.RED.A0TR RZ, [UR27+0x1a8], R2 ;  /* 0x0001a802ffffa9a7 */ /* 0x0005e2000830041b */
[----:B------:R-:W-:Y:S01]  /*6d20*/  SYNCS.ARRIVE.TRANS64.RED.A1T0 RZ, [UR48], RZ ;  /* 0x000000ffffff79a7 */ /* 0x000fe20008100430 */
[----:B-1----:R-:W-:Y:S02]  /*6d30*/  UIADD3 UR18, UPT, UPT, UR15, UR56, URZ ;  /* 0x000000380f127290 */ /* 0x002fe4000fffe0ff */
[----:B------:R-:W-:Y:S01]  /*6d40*/  UIADD3 UR20, UPT, UPT, UR23, UR55, URZ ;  /* 0x0000003717147290 */ /* 0x000fe2000fffe0ff */
[----:B------:R-:W-:Y:S11]  /*6d50*/  BRA.U UP3, `(.L_x_110) ;  /* 0xffffffed03ec7547 */ /* 0x000ff6000b83ffff */
[----:B------:R-:W-:-:S04]  /*6d60*/  SHF.L.U32 R3, R10, 0x1f, RZ ;  /* 0x0000001f0a037819 */ /* 0x000fc800000006ff */
[----:B------:R-:W1:Y:S02]  /*6d70*/  SYNCS.PHASECHK.TRANS64.TRYWAIT P0, [UR27+0x1b0], R3 ;  /* 0x0001b003ff0075a7 */ /* 0x000e64000800111b */
[----:B-1----:R-:W-:Y:S05]  /*6d80*/  @!P0 BRA `(.L_x_111) ;  /* 0x0000004000e48947 */ /* 0x002fea0003800000 */
.L_x_217:
[----:B-1----:R-:W-:-:S07]  /*6d90*/  MOV R0, UR27 ;  /* 0x0000001b00007c02 */ /* 0x002fce0008000f00 */
.L_x_112:
[----:B-1----:R-:W-:-:S04]  /*6da0*/  SHF.L.U32 R3, R10, 0x1f, RZ ;  /* 0x0000001f0a037819 */ /* 0x002fc800000006ff */
[----:B------:R1:W3:Y:S03]  /*6db0*/  SYNCS.PHASECHK.TRANS64.TRYWAIT P0, [R0+URZ+0x1b8], R3 ;  /* 0x0001b803000075a7 */ /* 0x0002e600080011ff */
[----:B---3--:R-:W-:Y:S05]  /*6dc0*/  @!P0 NANOSLEEP.SYNCS 0x989680 ;  /* 0x009896800000895d */ /* 0x008fea0003900000 */
[----:B------:R-:W3:Y:S02]  /*6dd0*/  @!P0 SYNCS.PHASECHK.TRANS64 P0, [R0+URZ+0x1b8], R3 ;  /* 0x0001b803000085a7 */ /* 0x000ee400080010ff */
[----:B--23--:R-:W-:Y:S05]  /*6de0*/  @P0 EXIT ;  /* 0x000000000000094d */ /* 0x00cfea0003800000 */
[----:B------:R-:W-:Y:S05]  /*6df0*/  BRA `(.L_x_112) ;  /* 0xfffffffc00e87947 */ /* 0x000fea000383ffff */
.L_x_101:
[----:B------:R-:W-:-:S06]  /*6e00*/  UISETP.GE.AND UP0, UPT, UR19, 0x4, UPT ;  /* 0x000000041300788c */ /* 0x000fcc000bf06270 */
[----:B------:R-:W-:-:S13]  /*6e10*/  PLOP3.LUT P0, PT, PT, PT, UP0, 0x80, 0x8 ;  /* 0x000000000008781c */ /* 0x000fda0003f0f008 */
[----:B-1----:R-:W-:Y:S05]  /*6e20*/  @!P0 EXIT ;  /* 0x000000000000894d */ /* 0x002fea0003800000 */
[----:B------:R-:W-:Y:S01]  /*6e30*/  BAR.SYNC.DEFER_BLOCKING 0x6, 0xa0 ;  /* 0x0182800000007b1d */ /* 0x000fe20000010000 */
[----:B------:R-:W-:Y:S01]  /*6e40*/  IMAD.SHL.U32 R73, R99, 0x20, RZ ;  /* 0x0000002063497824 */ /* 0x000fe200078e00ff */
[----:B------:R-:W-:Y:S01]  /*6e50*/  USHF.R.S32.HI UR53, URZ, 0x1f, UR5 ;  /* 0x0000001fff357899 */ /* 0x000fe20008011405 */
[----:B------:R-:W-:Y:S01]  /*6e60*/  IMAD.SHL.U32 R0, R87, 0x400, RZ ;  /* 0x0000040057007824 */ /* 0x000fe200078e00ff */
[----:B------:R-:W-:Y:S01]  /*6e70*/  CS2R R94, SRZ ;  /* 0x00000000005e7805 */ /* 0x000fe2000001ff00 */
[----:B------:R-:W-:Y:S01]  /*6e80*/  IMAD.SHL.U32 R4, R99, 0x4, RZ ;  /* 0x0000000463047824 */ /* 0x000fe200078e00ff */
[----:B------:R-:W-:Y:S02]  /*6e90*/  UMOV UR50, 0x400 ;  /* 0x0000040000327882 */ /* 0x000fe40000000000 */
[----:B------:R-:W1:Y:S01]  /*6ea0*/  LDC.64 R84, c[0x0][0x9b0] ;  /* 0x00026c00ff547b82 */ /* 0x000e620000000a00 */
[----:B------:R-:W-:Y:S01]  /*6eb0*/  ULEA UR50, UR37, UR50, 0x18 ;  /* 0x0000003225327291 */ /* 0x000fe2000f8ec0ff */
[C---:B------:R-:W-:Y:S01]  /*6ec0*/  LOP3.LUT R97, R73.reuse, 0xb60, RZ, 0xc0, !PT ;  /* 0x00000b6049617812 */ /* 0x040fe200078ec0ff */
[----:B------:R-:W2:Y:S01]  /*6ed0*/  LDCU.64 UR6, c[0x0][0x990] ;  /* 0x00013200ff0677ac */ /* 0x000ea20008000a00 */
[----:B------:R-:W-:Y:S01]  /*6ee0*/  LOP3.LUT R5, R73, 0x80, RZ, 0xc0, !PT ;  /* 0x0000008049057812 */ /* 0x000fe200078ec0ff */
[----:B------:R-:W-:Y:S01]  /*6ef0*/  IMAD.U32 R37, R99, 0x10000, RZ ;  /* 0x0001000063257824 */ /* 0x000fe200078e00ff */
[----:B------:R-:W-:Y:S01]  /*6f00*/  LOP3.LUT R97, R97, 0x400, R0, 0xf8, !PT ;  /* 0x0000040061617812 */ /* 0x000fe200078ef800 */
[----:B------:R-:W-:Y:S01]  /*6f10*/  IMAD.SHL.U32 R0, R87, 0x200000, RZ ;  /* 0x0020000057007824 */ /* 0x000fe200078e00ff */
[----:B------:R-:W3:Y:S01]  /*6f20*/  LDC.64 R74, c[0x0][0x9a8] ;  /* 0x00026a00ff4a7b82 */ /* 0x000ee20000000a00 */
[----:B------:R-:W-:Y:S01]  /*6f30*/  ULEA.HI UR53, UR53, UR5, URZ, 0x7 ;  /* 0x0000000535357291 */ /* 0x000fe2000f8f38ff */
[----:B------:R-:W-:Y:S01]  /*6f40*/  LOP3.LUT P0, RZ, R73, 0x80, RZ, 0xc0, !PT ;  /* 0x0000008049ff7812 */ /* 0x000fe2000780c0ff */
[----:B------:R-:W-:Y:S01]  /*6f50*/  UIADD3 UR4, UPT, UPT, UR50, 0x2300, URZ ;  /* 0x0000230032047890 */ /* 0x000fe2000fffe0ff */
[----:B------:R-:W-:Y:S01]  /*6f60*/  LOP3.LUT R4, R5, 0x10, R4, 0xf8, !PT ;  /* 0x0000001005047812 */ /* 0x000fe200078ef804 */
[----:B------:R-:W-:Y:S01]  /*6f70*/  UIADD3 UR5, UPT, UPT, UR50, 0x300, URZ ;  /* 0x0000030032057890 */ /* 0x000fe2000fffe0ff */
[----:B------:R-:W-:Y:S01]  /*6f80*/  LOP3.LUT R0, R0, 0x200000, RZ, 0xc0, !PT ;  /* 0x0020000000007812 */ /* 0x000fe200078ec0ff */
[----:B------:R-:W-:Y:S01]  /*6f90*/  IMAD.MOV.U32 R36, RZ, RZ, RZ ;  /* 0x000000ffff247224 */ /* 0x000fe200078e00ff */
[----:B------:R-:W-:Y:S01]  /*6fa0*/  P2R R8, PR, RZ, 0x1 ;  /* 0x00000001ff087803 */ /* 0x000fe20000000000 */
[----:B------:R-:W4:Y:S01]  /*6fb0*/  LDS R2, [UR50+0x220] ;  /* 0x00022032ff027984 */ /* 0x000f220008000800 */
[----:B------:R-:W-:Y:S01]  /*6fc0*/  LOP3.LUT R37, R0, 0x400000, R37, 0xf8, !PT ;  /* 0x0040000000257812 */ /* 0x000fe200078ef825 */
[----:B------:R-:W-:Y:S01]  /*6fd0*/  IMAD.MOV.U32 R96, RZ, RZ, RZ ;  /* 0x000000ffff607224 */ /* 0x000fe200078e00ff */
[----:B------:R-:W-:Y:S01]  /*6fe0*/  LOP3.LUT R97, R97, R4, RZ, 0xfc, !PT ;  /* 0x0000000461617212 */ /* 0x000fe200078efcff */
[----:B--2---:R-:W-:Y:S01]  /*6ff0*/  IMAD.U32 R89, RZ, RZ, UR6 ;  /* 0x00000006ff597e24 */ /* 0x004fe2000f8e00ff */
[----:B------:R-:W-:Y:S01]  /*7000*/  LOP3.LUT R99, R99, 0x60, RZ, 0xc0, !PT ;  /* 0x0000006063637812 */ /* 0x000fe200078ec0ff */
[----:B------:R-:W-:Y:S01]  /*7010*/  IMAD.U32 R88, RZ, RZ, UR7 ;  /* 0x00000007ff587e24 */ /* 0x000fe2000f8e00ff */
[----:B------:R-:W2:Y:S01]  /*7020*/  LDCU UR62, c[0x0][0x370] ;  /* 0x00006e00ff3e77ac */ /* 0x000ea20008000800 */
[----:B------:R-:W-:-:S02]  /*7030*/  IMAD.U32 R100, RZ, RZ, UR5 ;  /* 0x00000005ff647e24 */ /* 0x000fc4000f8e00ff */
[----:B------:R-:W-:Y:S01]  /*7040*/  IMAD.MOV.U32 R93, RZ, RZ, RZ ;  /* 0x000000ffff5d7224 */ /* 0x000fe200078e00ff */
[----:B------:R-:W1:Y:S01]  /*7050*/  LDCU UR48, c[0x0][0xc0c] ;  /* 0x00018180ff3077ac */ /* 0x000e620008000800 */
[----:B------:R-:W-:Y:S01]  /*7060*/  IMAD.U32 R98, RZ, RZ, UR4 ;  /* 0x00000004ff627e24 */ /* 0x000fe2000f8e00ff */
[----:B------:R-:W1:Y:S01]  /*7070*/  LDCU UR38, c[0x0][0xc30] ;  /* 0x00018600ff2677ac */ /* 0x000e620008000800 */
[----:B------:R-:W1:Y:S01]  /*7080*/  LDCU.64 UR60, c[0x0][0x988] ;  /* 0x00013100ff3c77ac */ /* 0x000e620008000a00 */
[----:B------:R-:W1:Y:S01]  /*7090*/  LDCU.64 UR46, c[0x0][0xc28] ;  /* 0x00018500ff2e77ac */ /* 0x000e620008000a00 */
[----:B------:R-:W1:Y:S01]  /*70a0*/  LDCU.128 UR56, c[0x0][0xc10] ;  /* 0x00018200ff3877ac */ /* 0x000e620008000c00 */
[----:B------:R-:W1:Y:S01]  /*70b0*/  LDCU UR55, c[0x0][0x374] ;  /* 0x00006e80ff3777ac */ /* 0x000e620008000800 */
[----:B------:R-:W-:Y:S01]  /*70c0*/  USHF.R.S32.HI UR53, URZ, 0x7, UR53 ;  /* 0x00000007ff357899 */ /* 0x000fe20008011435 */
[C---:B----4-:R-:W-:Y:S01]  /*70d0*/  VIADD R3, R2.reuse, 0x40 ;  /* 0x0000004002037836 */ /* 0x050fe20000000000 */
[----:B------:R-:W-:-:S04]  /*70e0*/  LOP3.LUT R2, R2, 0xffff, RZ, 0xc0, !PT ;  /* 0x0000ffff02027812 */ /* 0x000fc800078ec0ff */
[----:B------:R-:W-:-:S05]  /*70f0*/  LOP3.LUT R3, R3, 0xffff, RZ, 0xc0, !PT ;  /* 0x0000ffff03037812 */ /* 0x000fca00078ec0ff */
[----:B-123--:R4:W-:Y:S02]  /*7100*/  STL.64 [R1], R2 ;  /* 0x0000000201007387 */ /* 0x00e9e40000100a00 */
.L_x_139:
[----:B----4-:R-:W-:Y:S04]  /*7110*/  SHF.L.U32 R3, R95, 0x1f, RZ ;  /* 0x0000001f5f037819 */ /* 0x010fe800000006ff */
[----:B-1----:R-:W1:Y:S02]  /*7120*/  SYNCS.PHASECHK.TRANS64.TRYWAIT P0, [UR50+0x1d0], R3 ;  /* 0x0001d003ff0075a7 */ /* 0x002e640008001132 */
[----:B-1----:R-:W-:Y:S05]  /*7130*/  @!P0 BRA `(.L_x_113) ;  /* 0x0000004000108947 */ /* 0x002fea0003800000 */
.L_x_219:
[----:B------:R-:W2:Y:S01]  /*7140*/  LDS.128 R4, [UR50+0x210] ;  /* 0x00021032ff047984 */ /* 0x000ea20008000c00 */
[----:B------:R-:W-:Y:S02]  /*7150*/  UIADD3 UR4, UPT, UPT, UR50, 0x1d8, URZ ;  /* 0x000001d832047890 */ /* 0x000fe4000fffe0ff */
[----:B------:R-:W-:Y:S02]  /*7160*/  UISETP.GE.AND UP0, UPT, UR39, 0x1, UPT ;  /* 0x000000012700788c */ /* 0x000fe4000bf06270 */
[----:B------:R-:W-:Y:S01]  /*7170*/  UPRMT UR4, URZ, 0x654, UR4 ;  /* 0x00000654ff047896 */ /* 0x000fe20008000004 */
        /* <DEDUP_REMOVED lines=10> */
[----:B------:R-:W-:Y:S01]  /*7220*/  PLOP3.LUT P0, PT, PT, PT, UP1, 0x80, 0x8 ;  /* 0x000000000008781c */ /* 0x000fe20003f0f018 */
[----:B------:R-:W-:Y:S11]  /*7230*/  UP2UR UR54, UPR, URZ, 0x2 ;  /* 0x00000002ff367883 */ /* 0x000ff60008000000 */
[----:B------:R-:W-:Y:S01]  /*7240*/  @!UPT UIADD3 URZ, UPT, UPT, URZ, URZ, URZ ;  /* 0x000000fffffff290 */ /* 0x000fe2000fffe0ff */
[----:B------:R-:W-:Y:S02]  /*7250*/  @P0 MOV R2, R4 ;  /* 0x0000000400020202 */ /* 0x000fe40000000f00 */
[----:B-1----:R-:W-:Y:S02]  /*7260*/  @P0 LOP3.LUT R0, R5, 0xffff, RZ, 0xc0, !PT ;  /* 0x0000ffff05000812 */ /* 0x002fe400078ec0ff */
[----:B------:R-:W-:Y:S02]  /*7270*/  @P0 R2UR UR6, R2 ;  /* 0x00000000020602ca */ /* 0x000fe400000e0000 */
[----:B------:R-:W-:Y:S01]  /*7280*/  @P0 R2UR UR5, R0 ;  /* 0x00000000000502ca */ /* 0x000fe200000e0000 */
[----:B------:R-:W-:Y:S05]  /*7290*/  IMAD.U32 R0, RZ, RZ, UR53 ;  /* 0x00000035ff007e24 */ /* 0x000fea000f8e00ff */
[----:B------:R-:W-:Y:S05]  /*72a0*/  IABS R2, R0 ;  /* 0x0000000000027213 */ /* 0x000fea0000000000 */
[----:B------:R-:W-:Y:S02]  /*72b0*/  @UP1 UMOV UR37, UR6 ;  /* 0x0000000600251c82 */ /* 0x000fe40008000000 */
[----:B------:R-:W-:Y:S01]  /*72c0*/  @UP1 UMOV UR36, UR5 ;  /* 0x0000000500241c82 */ /* 0x000fe20008000000 */
[----:B------:R-:W-:Y:S05]  /*72d0*/  BRA.U !UP0, `(.L_x_114) ;  /* 0x0000000108cc7547 */ /* 0x000fea000b800000 */
[----:B------:R-:W1:Y:S01]  /*72e0*/  LDCU UR9, c[0x0][0xc20] ;  /* 0x00018400ff0977ac */ /* 0x000e620008000800 */
[----:B------:R-:W-:Y:S02]  /*72f0*/  UIMAD.WIDE.U32 UR4, UR55, UR59, URZ ;  /* 0x0000003b370472a5 */ /* 0x000fe4000f8e00ff */
[----:B------:R-:W-:Y:S02]  /*7300*/  UIMAD.WIDE.U32 UR6, UR62, UR56, URZ ;  /* 0x000000383e0672a5 */ /* 0x000fe4000f8e00ff */
[----:B------:R-:W-:Y:S02]  /*7310*/  UIMAD.WIDE.U32 UR10, UR36, UR59, URZ ;  /* 0x0000003b240a72a5 */ /* 0x000fe4000f8e00ff */
[----:B------:R-:W-:Y:S02]  /*7320*/  UISETP.NE.AND UP0, UPT, UR58, 0x1, UPT ;  /* 0x000000013a00788c */ /* 0x000fe4000bf05270 */
[----:B------:R-:W-:Y:S02]  /*7330*/  UISETP.NE.AND UP1, UPT, UR48, 0x1, UPT ;  /* 0x000000013000788c */ /* 0x000fe4000bf25270 */
[----:B------:R-:W-:Y:S02]  /*7340*/  UISETP.NE.AND UP2, UPT, UR39, 0x1, UPT ;  /* 0x000000012700788c */ /* 0x000fe4000bf45270 */
[----:B------:R-:W-:Y:S01]  /*7350*/  UIMAD.WIDE.U32 UR12, UR37, UR56, URZ ;  /* 0x00000038250c72a5 */ /* 0x000fe2000f8e00ff */
[----:B------:R-:W-:Y:S01]  /*7360*/  UMOV UR4, UR5 ;  /* 0x0000000500047c82 */ /* 0x000fe20008000000 */
[----:B------:R-:W-:Y:S01]  /*7370*/  UMOV UR6, UR11 ;  /* 0x0000000b00067c82 */ /* 0x000fe20008000000 */
[----:B-1----:R-:W-:Y:S03]  /*7380*/  USHF.R.U32.HI UR8, URZ, UR9, UR4 ;  /* 0x00000009ff087299 */ /* 0x002fe60008011604 */
[----:B------:R-:W-:Y:S02]  /*7390*/  UMOV UR4, UR7 ;  /* 0x0000000700047c82 */ /* 0x000fe40008000000 */
[----:B------:R-:W-:Y:S02]  /*73a0*/  USHF.R.U32.HI UR5, URZ, UR57, UR4 ;  /* 0x00000039ff057299 */ /* 0x000fe40008011604 */
[----:B------:R-:W-:Y:S02]  /*73b0*/  USEL UR4, UR55, UR8, !UP0 ;  /* 0x0000000837047287 */ /* 0x000fe4000c000000 */
[----:B------:R-:W-:Y:S02]  /*73c0*/  USHF.R.U32.HI UR8, URZ, UR9, UR6 ;  /* 0x00000009ff087299 */ /* 0x000fe40008011606 */
[----:B------:R-:W-:Y:S02]  /*73d0*/  UIMAD.WIDE.U32 UR6, UR4, UR46, URZ ;  /* 0x0000002e040672a5 */ /* 0x000fe4000f8e00ff */
[----:B------:R-:W-:Y:S02]  /*73e0*/  USEL UR9, UR62, UR5, !UP1 ;  /* 0x000000053e097287 */ /* 0x000fe4000c800000 */
[----:B------:R-:W-:Y:S02]  /*73f0*/  USEL UR8, UR36, UR8, !UP0 ;  /* 0x0000000824087287 */ /* 0x000fe4000c000000 */
[----:B------:R-:W-:Y:S01]  /*7400*/  UIMAD.WIDE.U32 UR10, UR9, UR46, URZ ;  /* 0x0000002e090a72a5 */ /* 0x000fe2000f8e00ff */
[----:B------:R-:W-:Y:S01]  /*7410*/  UMOV UR6, UR7 ;  /* 0x0000000700067c82 */ /* 0x000fe20008000000 */
[----:B------:R-:W-:Y:S01]  /*7420*/  UMOV UR5, UR13 ;  /* 0x0000000d00057c82 */ /* 0x000fe20008000000 */
[----:B------:R-:W-:Y:S02]  /*7430*/  @UP2 USHF.R.U32.HI UR4, URZ, UR47, UR6 ;  /* 0x0000002fff042299 */ /* 0x000fe40008011606 */
[----:B------:R-:W-:Y:S02]  /*7440*/  USHF.R.U32.HI UR5, URZ, UR57, UR5 ;  /* 0x00000039ff057299 */ /* 0x000fe40008011605 */
[----:B------:R-:W-:Y:S02]  /*7450*/  UIMAD UR4, UR39, UR4, URZ ;  /* 0x00000004270472a4 */ /* 0x000fe4000f8e02ff */
[----:B------:R-:W-:Y:S02]  /*7460*/  USEL UR5, UR37, UR5, !UP1 ;  /* 0x0000000525057287 */ /* 0x000fe4000c800000 */
[----:B------:R-:W-:Y:S01]  /*7470*/  UISETP.GE.AND UP0, UPT, UR8, UR4, UPT ;  /* 0x000000040800728c */ /* 0x000fe2000bf06270 */
[----:B------:R-:W-:Y:S01]  /*7480*/  UMOV UR6, UR11 ;  /* 0x0000000b00067c82 */ /* 0x000fe20008000000 */
[----:B------:R-:W-:Y:S02]  /*7490*/  UIMAD.WIDE.U32 UR10, UR8, UR46, URZ ;  /* 0x0000002e080a72a5 */ /* 0x000fe4000f8e00ff */
[----:B------:R-:W-:Y:S04]  /*74a0*/  @UP2 USHF.R.U32.HI UR9, URZ, UR47, UR6 ;  /* 0x0000002fff092299 */ /* 0x000fe80008011606 */
[----:B------:R-:W-:Y:S01]  /*74b0*/  UIMAD UR6, UR39, UR9, URZ ;  /* 0x00000009270672a4 */ /* 0x000fe2000f8e02ff */
[----:B------:R-:W-:Y:S03]  /*74c0*/  UMOV UR4, UR11 ;  /* 0x0000000b00047c82 */ /* 0x000fe60008000000 */
[----:B------:R-:W-:Y:S02]  /*74d0*/  UISETP.GE.OR UP0, UPT, UR5, UR6, UP0 ;  /* 0x000000060500728c */ /* 0x000fe40008706670 */
[----:B------:R-:W-:Y:S02]  /*74e0*/  USHF.R.U32.HI UR4, URZ, UR47, UR4 ;  /* 0x0000002fff047299 */ /* 0x000fe40008011604 */
[----:B------:R-:W-:Y:S02]  /*74f0*/  UIMAD.WIDE.U32 UR6, UR5, UR46, URZ ;  /* 0x0000002e050672a5 */ /* 0x000fe4000f8e00ff */
[----:B------:R-:W-:Y:S02]  /*7500*/  USEL UR11, UR8, UR4, !UP2 ;  /* 0x00000004080b7287 */ /* 0x000fe4000d000000 */
[----:B------:R-:W-:Y:S02]  /*7510*/  UIADD3 UR6, UPT, UPT, -UR5, URZ, URZ ;  /* 0x000000ff05067290 */ /* 0x000fe4000fffe1ff */
[----:B------:R-:W-:Y:S02]  /*7520*/  UIADD3 UR10, UPT, UPT, -UR11, URZ, URZ ;  /* 0x000000ff0b0a7290 */ /* 0x000fe4000fffe1ff */
[----:B------:R-:W-:Y:S02]  /*7530*/  UIMAD UR6, UR48, UR6, UR37 ;  /* 0x00000006300672a4 */ /* 0x000fe4000f8e0225 */
[----:B------:R-:W-:Y:S01]  /*7540*/  UIMAD UR10, UR39, UR10, UR8 ;  /* 0x0000000a270a72a4 */ /* 0x000fe2000f8e0208 */
[----:B------:R-:W-:Y:S01]  /*7550*/  @!UP0 UMOV UR4, UR7 ;  /* 0x0000000700048c82 */ /* 0x000fe20008000000 */
[----:B------:R-:W-:Y:S02]  /*7560*/  UIADD3 UR7, UPT, UPT, -UR8, URZ, URZ ;  /* 0x000000ff08077290 */ /* 0x000fe4000fffe1ff */
[----:B------:R-:W-:Y:S04]  /*7570*/  @!UP0 USHF.R.U32.HI UR4, URZ, UR47, UR4 ;  /* 0x0000002fff048299 */ /* 0x000fe80008011604 */
[----:B------:R-:W-:Y:S04]  /*7580*/  @!UP0 USEL UR4, UR5, UR4, !UP2 ;  /* 0x0000000405048287 */ /* 0x000fe8000d000000 */
[----:B------:R-:W-:Y:S02]  /*7590*/  @!UP0 UIMAD UR9, UR9, UR10, UR4 ;  /* 0x0000000a090982a4 */ /* 0x000fe4000f8e0204 */
[----:B------:R-:W-:Y:S02]  /*75a0*/  @!UP0 UIADD3 UR10, UPT, UPT, UR11, -UR4, URZ ;  /* 0x800000040b0a8290 */ /* 0x000fe4000fffe0ff */
[----:B------:R-:W-:Y:S02]  /*75b0*/  UIMAD UR4, UR58, UR7, UR36 ;  /* 0x000000073a0472a4 */ /* 0x000fe4000f8e0224 */
[----:B------:R-:W-:Y:S03]  /*75c0*/  @!UP0 UIMAD UR8, UR10, UR39, UR5 ;  /* 0x000000270a0882a4 */ /* 0x000fe6000f8e0205 */
[----:B------:R-:W-:Y:S02]  /*75d0*/  @!UP0 UMOV UR5, UR9 ;  /* 0x0000000900058c82 */ /* 0x000fe40008000000 */
[----:B------:R-:W-:Y:S02]  /*75e0*/  UIMAD UR37, UR5, UR48, UR6 ;  /* 0x00000030052572a4 */ /* 0x000fe4000f8e0206 */
[----:B------:R-:W-:Y:S11]  /*75f0*/  UIMAD UR36, UR8, UR58, UR4 ;  /* 0x0000003a082472a4 */ /* 0x000ff6000f8e0204 */
[----:B------:R-:W-:Y:S01]  /*7600*/  @!UPT UIADD3 URZ, UPT, UPT, URZ, URZ, URZ ;  /* 0x000000fffffff290 */ /* 0x000fe2000fffe0ff */
.L_x_114:
[----:B------:R-:W1:Y:S01]  /*7610*/  LDCU UR17, c[0x0][0x388] ;  /* 0x00007100ff1177ac */ /* 0x000e620008000800 */
[----:B------:R-:W-:Y:S02]  /*7620*/  R2UR UR6, R2 ;  /* 0x00000000020672ca */ /* 0x000fe400000e0000 */
[----:B------:R-:W-:Y:S01]  /*7630*/  LEA R2, R36, UR49, 0x2 ;  /* 0x0000003124027c11 */ /* 0x000fe2000f8e10ff */
[----:B------:R-:W2:Y:S01]  /*7640*/  LDCU UR16, c[0x0][0x38c] ;  /* 0x00007180ff1077ac */ /* 0x000ea20008000800 */
[----:B------:R-:W-:Y:S02]  /*7650*/  IABS R0, R0 ;  /* 0x0000000000007213 */ /* 0x000fe40000000000 */
[----:B------:R-:W-:Y:S01]  /*7660*/  @P0 SHF.R.U32.HI R4, RZ, 0x10, R5 ;  /* 0x00000010ff040819 */ /* 0x000fe20000011605 */
[----:B------:R-:W-:Y:S01]  /*7670*/  UIADD3 UR11, UPT, UPT, UR50, 0x300, URZ ;  /* 0x00000300320b7890 */ /* 0x000fe2000fffe0ff */
[----:B------:R-:W5:Y:S01]  /*7680*/  LDL R2, [R2] ;  /* 0x0000000002027983 */ /* 0x000f620000100800 */
[----:B------:R-:W-:Y:S01]  /*7690*/  USHF.L.U32 UR42, UR20, 0x6, URZ ;  /* 0x00000006142a7899 */ /* 0x000fe200080006ff */
[----:B------:R-:W-:Y:S01]  /*76a0*/  IMAD.MOV R0, RZ, RZ, -R0 ;  /* 0x000000ffff007224 */ /* 0x000fe200078e0a00 */
[----:B------:R-:W-:Y:S02]  /*76b0*/  @P0 R2UR UR63, R4 ;  /* 0x00000000043f02ca */ /* 0x000fe400000e0000 */
[----:B------:R-:W3:Y:S10]  /*76c0*/  I2F.RP R10, UR6 ;  /* 0x00000006000a7d06 */ /* 0x000ef40008209400 */
[----:B---3--:R-:W3:Y:S01]  /*76d0*/  MUFU.RCP R3, R10 ;  /* 0x0000000a00037308 */ /* 0x008ee20000001000 */
[----:B-1----:R-:W-:Y:S02]  /*76e0*/  IMAD.U32 R8, RZ, RZ, UR17 ;  /* 0x00000011ff087e24 */ /* 0x002fe4000f8e00ff */
[----:B---3--:R-:W-:Y:S07]  /*76f0*/  VIADD R9, R3, 0xffffffe ;  /* 0x0ffffffe03097836 */ /* 0x008fee0000000000 */
[----:B------:R-:W1:Y:S02]  /*7700*/  F2I.FTZ.U32.TRUNC.NTZ R3, R9 ;  /* 0x0000000900037305 */ /* 0x000e64000021f000 */
[----:B-1----:R-:W-:Y:S02]  /*7710*/  R2UR UR5, R3 ;  /* 0x00000000030572ca */ /* 0x002fe400000e0000 */
[----:B------:R-:W-:Y:S01]  /*7720*/  IABS R3, R8 ;  /* 0x0000000800037213 */ /* 0x000fe20000000000 */
[----:B------:R-:W-:Y:S03]  /*7730*/  IMAD.U32 R8, RZ, RZ, UR18 ;  /* 0x00000012ff087e24 */ /* 0x000fe6000f8e00ff */
[----:B------:R-:W-:Y:S02]  /*7740*/  R2UR UR7, R3 ;  /* 0x00000000030772ca */ /* 0x000fe400000e0000 */
[----:B------:R-:W-:Y:S04]  /*7750*/  IABS R8, R8 ;  /* 0x0000000800087213 */ /* 0x000fe80000000000 */
[----:B------:R-:W-:Y:S01]  /*7760*/  R2UR UR9, R8 ;  /* 0x00000000080972ca */ /* 0x000fe200000e0000 */
[----:B------:R-:W-:Y:S04]  /*7770*/  UIADD3 UR4, UPT, UPT, URZ, -UR5, URZ ;  /* 0x80000005ff047290 */ /* 0x000fe8000fffe0ff */
[----:B------:R-:W-:Y:S02]  /*7780*/  UIMAD UR8, UR4, UR6, URZ ;  /* 0x00000006040872a4 */ /* 0x000fe4000f8e02ff */
[----:B------:R-:W1:Y:S01]  /*7790*/  I2F.RP R3, UR7 ;  /* 0x0000000700037d06 */ /* 0x000e620008209400 */
[----:B------:R-:W-:Y:S02]  /*77a0*/  UMOV UR4, URZ ;  /* 0x000000ff00047c82 */ /* 0x000fe40008000000 */
[----:B------:R-:W-:Y:S02]  /*77b0*/  UIMAD.WIDE.U32 UR4, UR5, UR8, UR4 ;  /* 0x00000008050472a5 */ /* 0x000fe4000f8e0004 */
[----:B------:R-:W-:Y:S05]  /*77c0*/  R2UR UR8, R0 ;  /* 0x00000000000872ca */ /* 0x000fea00000e0000 */
[----:B------:R-:W-:Y:S02]  /*77d0*/  UMOV UR4, UR5 ;  /* 0x0000000500047c82 */ /* 0x000fe40008000000 */
[----:B------:R-:W-:Y:S01]  /*77e0*/  UIMAD.WIDE.U32 UR4, UR4, UR9, URZ ;  /* 0x00000009040472a5 */ /* 0x000fe2000f8e00ff */
[----:B-1----:R-:W1:Y:S06]  /*77f0*/  MUFU.RCP R3, R3 ;  /* 0x0000000300037308 */ /* 0x002e6c0000001000 */
[----:B------:R-:W-:Y:S02]  /*7800*/  UMOV UR43, UR5 ;  /* 0x00000005002b7c82 */ /* 0x000fe40008000000 */
[----:B------:R-:W-:Y:S04]  /*7810*/  UIMAD UR4, UR43, UR8, UR9 ;  /* 0x000000082b0472a4 */ /* 0x000fe8000f8e0209 */
[----:B------:R-:W-:Y:S01]  /*7820*/  UISETP.GT.U32.AND UP0, UPT, UR6, UR4, UPT ;  /* 0x000000040600728c */ /* 0x000fe2000bf04070 */
[----:B-1----:R-:W-:Y:S10]  /*7830*/  VIADD R8, R3, 0xffffffe ;  /* 0x0ffffffe03087836 */ /* 0x002ff40000000000 */
[----:B------:R-:W-:Y:S01]  /*7840*/  @!UP0 UIADD3 UR4, UPT, UPT, UR4, -UR6, URZ ;  /* 0x8000000604048290 */ /* 0x000fe2000fffe0ff */
[----:B------:R-:W1:Y:S01]  /*7850*/  F2I.FTZ.U32.TRUNC.NTZ R0, R8 ;  /* 0x0000000800007305 */ /* 0x000e62000021f000 */
[----:B------:R-:W-:Y:S02]  /*7860*/  @!UP0 UIADD3 UR43, UPT, UPT, UR43, 0x1, URZ ;  /* 0x000000012b2b8890 */ /* 0x000fe4000fffe0ff */
[----:B------:R-:W-:Y:S02]  /*7870*/  UISETP.GE.U32.AND UP2, UPT, UR4, UR6, UPT ;  /* 0x000000060400728c */ /* 0x000fe4000bf46070 */
[----:B------:R-:W-:Y:S02]  /*7880*/  ULOP3.LUT UR4, UR18, UR53, URZ, 0x3c, !UPT ;  /* 0x0000003512047292 */ /* 0x000fe4000f8e3cff */
[----:B------:R-:W-:Y:S02]  /*7890*/  UISETP.NE.AND UP0, UPT, UR53, URZ, UPT ;  /* 0x000000ff3500728c */ /* 0x000fe4000bf05270 */
[----:B------:R-:W-:Y:S05]  /*78a0*/  UISETP.GE.AND UP1, UPT, UR4, URZ, UPT ;  /* 0x000000ff0400728c */ /* 0x000fea000bf26270 */
[----:B------:R-:W-:Y:S01]  /*78b0*/  @UP2 UIADD3 UR43, UPT, UPT, UR43, 0x1, URZ ;  /* 0x000000012b2b2890 */ /* 0x000fe2000fffe0ff */
[----:B-1----:R-:W-:Y:S05]  /*78c0*/  R2UR UR5, R0 ;  /* 0x00000000000572ca */ /* 0x002fea00000e0000 */
[----:B------:R-:W-:Y:S02]  /*78d0*/  @!UP1 UIADD3 UR43, UPT, UPT, -UR43, URZ, URZ ;  /* 0x000000ff2b2b9290 */ /* 0x000fe4000fffe1ff */
[----:B------:R-:W-:Y:S06]  /*78e0*/  @!UP0 ULOP3.LUT UR43, URZ, UR53, URZ, 0x33, !UPT ;  /* 0x00000035ff2b8292 */ /* 0x000fec000f8e33ff */
[----:B------:R-:W-:Y:S01]  /*78f0*/  UIADD3 UR4, UPT, UPT, URZ, -UR5, URZ ;  /* 0x80000005ff047290 */ /* 0x000fe2000fffe0ff */
[----:B------:R-:W-:Y:S03]  /*7900*/  IMAD.U32 R0, RZ, RZ, UR43 ;  /* 0x0000002bff007e24 */ /* 0x000fe6000f8e00ff */
[----:B------:R-:W-:Y:S02]  /*7910*/  UIMAD UR6, UR4, UR7, URZ ;  /* 0x00000007040672a4 */ /* 0x000fe4000f8e02ff */
[----:B------:R-:W-:Y:S01]  /*7920*/  IABS R0, R0 ;  /* 0x0000000000007213 */ /* 0x000fe20000000000 */
[----:B------:R-:W-:Y:S02]  /*7930*/  UMOV UR4, URZ ;  /* 0x000000ff00047c82 */ /* 0x000fe40008000000 */
[----:B------:R-:W-:Y:S01]  /*7940*/  UIMAD.WIDE.U32 UR4, UR5, UR6, UR4 ;  /* 0x00000006050472a5 */ /* 0x000fe2000f8e0004 */
[----:B------:R-:W-:Y:S01]  /*7950*/  R2UR UR8, R0 ;  /* 0x00000000000872ca */ /* 0x000fe200000e0000 */
[----:B--2---:R-:W-:Y:S05]  /*7960*/  IMAD.U32 R0, RZ, RZ, UR16 ;  /* 0x00000010ff007e24 */ /* 0x004fea000f8e00ff */
[----:B------:R-:W-:Y:S01]  /*7970*/  UMOV UR4, UR5 ;  /* 0x0000000500047c82 */ /* 0x000fe20008000000 */
[----:B------:R-:W-:Y:S04]  /*7980*/  IABS R9, R0 ;  /* 0x0000000000097213 */ /* 0x000fe80000000000 */
[----:B------:R-:W1:Y:S02]  /*7990*/  I2F.RP R0, R9 ;  /* 0x0000000900007306 */ /* 0x000e640000209400 */
[----:B------:R-:W-:Y:S07]  /*79a0*/  UIMAD.WIDE.U32 UR4, UR4, UR8, URZ ;  /* 0x00000008040472a5 */ /* 0x000fee000f8e00ff */
[----:B------:R-:W-:Y:S02]  /*79b0*/  UMOV UR44, UR5 ;  /* 0x00000005002c7c82 */ /* 0x000fe40008000000 */
[----:B------:R-:W-:Y:S04]  /*79c0*/  UIADD3 UR4, UPT, UPT, -UR44, URZ, URZ ;  /* 0x000000ff2c047290 */ /* 0x000fe8000fffe1ff */
[----:B------:R-:W-:Y:S01]  /*79d0*/  UIMAD UR4, UR7, UR4, UR8 ;  /* 0x00000004070472a4 */ /* 0x000fe2000f8e0208 */
[----:B-1----:R-:W1:Y:S03]  /*79e0*/  MUFU.RCP R0, R0 ;  /* 0x0000000000007308 */ /* 0x002e660000001000 */
[----:B------:R-:W-:Y:S11]  /*79f0*/  UISETP.GT.U32.AND UP0, UPT, UR7, UR4, UPT ;  /* 0x000000040700728c */ /* 0x000ff6000bf04070 */
[----:B------:R-:W-:Y:S02]  /*7a00*/  @!UP0 UIADD3 UR4, UPT, UPT, UR4, -UR7, URZ ;  /* 0x8000000704048290 */ /* 0x000fe4000fffe0ff */
[----:B------:R-:W-:Y:S01]  /*7a10*/  @!UP0 UIADD3 UR44, UPT, UPT, UR44, 0x1, URZ ;  /* 0x000000012c2c8890 */ /* 0x000fe2000fffe0ff */
[----:B-1----:R-:W-:Y:S01]  /*7a20*/  VIADD R10, R0, 0xffffffe ;  /* 0x0ffffffe000a7836 */ /* 0x002fe20000000000 */
[----:B------:R-:W-:Y:S02]  /*7a30*/  UISETP.GE.U32.AND UP1, UPT, UR4, UR7, UPT ;  /* 0x000000070400728c */ /* 0x000fe4000bf26070 */
[----:B------:R-:W-:Y:S01]  /*7a40*/  ULOP3.LUT UR4, UR43, UR17, URZ, 0x3c, !UPT ;  /* 0x000000112b047292 */ /* 0x000fe2000f8e3cff */
[----:B------:R-:W1:Y:S03]  /*7a50*/  F2I.FTZ.U32.TRUNC.NTZ R11, R10 ;  /* 0x0000000a000b7305 */ /* 0x000e66000021f000 */
[----:B------:R-:W-:Y:S05]  /*7a60*/  UISETP.GE.AND UP0, UPT, UR4, URZ, UPT ;  /* 0x000000ff0400728c */ /* 0x000fea000bf06270 */
[----:B------:R-:W-:Y:S02]  /*7a70*/  @UP1 UIADD3 UR44, UPT, UPT, UR44, 0x1, URZ ;  /* 0x000000012c2c1890 */ /* 0x000fe4000fffe0ff */
[----:B------:R-:W-:Y:S04]  /*7a80*/  UISETP.NE.AND UP1, UPT, UR17, URZ, UPT ;  /* 0x000000ff1100728c */ /* 0x000fe8000bf25270 */
[----:B------:R-:W-:Y:S01]  /*7a90*/  @!UP0 UIADD3 UR44, UPT, UPT, -UR44, URZ, URZ ;  /* 0x000000ff2c2c8290 */ /* 0x000fe2000fffe1ff */
[--C-:B-1----:R-:W-:Y:S02]  /*7aa0*/  IMAD.MOV R8, RZ, RZ, -R11.reuse ;  /* 0x000000ffff087224 */ /* 0x102fe400078e0a0b */
[----:B------:R-:W-:Y:S02]  /*7ab0*/  IMAD.MOV.U32 R10, RZ, RZ, RZ ;  /* 0x000000ffff0a7224 */ /* 0x000fe400078e00ff */
[----:B------:R-:W-:Y:S02]  /*7ac0*/  IMAD R3, R8, R9, RZ ;  /* 0x0000000908037224 */ /* 0x000fe400078e02ff */
[----:B------:R-:W-:Y:S02]  /*7ad0*/  @!UP1 ULOP3.LUT UR44, URZ, UR17, URZ, 0x33, !UPT ;  /* 0x00000011ff2c9292 */ /* 0x000fe4000f8e33ff */
[----:B------:R-:W-:Y:S01]  /*7ae0*/  UISETP.NE.AND UP1, UPT, UR38, 0x1, UPT ;  /* 0x000000012600788c */ /* 0x000fe2000bf25270 */
[----:B------:R-:W-:Y:S04]  /*7af0*/  IMAD.HI.U32 R11, R11, R3, R10 ;  /* 0x000000030b0b7227 */ /* 0x000fe800078e000a */
[----:B------:R-:W-:Y:S05]  /*7b00*/  IMAD.U32 R0, RZ, RZ, UR44 ;  /* 0x0000002cff007e24 */ /* 0x000fea000f8e00ff */
[----:B------:R-:W-:Y:S01]  /*7b10*/  IABS R0, R0 ;  /* 0x0000000000007213 */ /* 0x000fe20000000000 */
[----:B------:R-:W1:Y:S04]  /*7b20*/  @!UP1 LDCU.128 UR12, c[0x0][0xc10] ;  /* 0x00018200ff0c97ac */ /* 0x000e680008000c00 */
[----:B------:R-:W-:Y:S01]  /*7b30*/  IMAD.HI.U32 R11, R11, R0, RZ ;  /* 0x000000000b0b7227 */ /* 0x000fe200078e00ff */
[----:B------:R-:W2:Y:S03]  /*7b40*/  @!UP1 LDCU UR10, c[0x0][0xc20] ;  /* 0x00018400ff0a97ac */ /* 0x000ea60008000800 */
[----:B------:R-:W-:Y:S01]  /*7b50*/  IMAD.MOV R3, RZ, RZ, -R11 ;  /* 0x000000ffff037224 */ /* 0x000fe200078e0a0b */
[----:B------:R-:W3:Y:S03]  /*7b60*/  @!UP1 LDCU UR5, c[0x0][0xc0c] ;  /* 0x00018180ff0597ac */ /* 0x000ee60008000800 */
[C---:B------:R-:W-:Y:S01]  /*7b70*/  IMAD R0, R9.reuse, R3, R0 ;  /* 0x0000000309007224 */ /* 0x040fe200078e0200 */
[----:B-1----:R-:W-:Y:S04]  /*7b80*/  UIMAD.WIDE.U32 UR6, UR36, UR15, URZ ;  /* 0x0000000f240672a5 */ /* 0x002fe8000f8e00ff */
[----:B------:R-:W-:Y:S01]  /*7b90*/  ISETP.GT.U32.AND P1, PT, R9, R0, PT ;  /* 0x000000000900720c */ /* 0x000fe20003f24070 */
[----:B------:R-:W-:Y:S02]  /*7ba0*/  UIMAD.WIDE.U32 UR8, UR37, UR12, URZ ;  /* 0x0000000c250872a5 */ /* 0x000fe4000f8e00ff */
[----:B------:R-:W-:Y:S02]  /*7bb0*/  @!UP1 UISETP.NE.AND UP0, UPT, UR14, 0x1, UPT ;  /* 0x000000010e00988c */ /* 0x000fe4000bf05270 */
[----:B------:R-:W-:Y:S01]  /*7bc0*/  ULOP3.LUT UR8, UR44, UR16, URZ, 0x3c, !UPT ;  /* 0x000000102c087292 */ /* 0x000fe2000f8e3cff */
[----:B------:R-:W-:Y:S02]  /*7bd0*/  @!UP1 UMOV UR6, UR7 ;  /* 0x0000000700069c82 */ /* 0x000fe40008000000 */
[----:B------:R-:W-:Y:S01]  /*7be0*/  @!UP1 UMOV UR4, UR9 ;  /* 0x0000000900049c82 */ /* 0x000fe20008000000 */
[----:B--2---:R-:W-:Y:S02]  /*7bf0*/  @!UP1 USHF.R.U32.HI UR6, URZ, UR10, UR6 ;  /* 0x0000000aff069299 */ /* 0x004fe40008011606 */
[----:B---3--:R-:W-:Y:S02]  /*7c00*/  @!UP1 UISETP.NE.AND UP2, UPT, UR5, 0x1, UPT ;  /* 0x000000010500988c */ /* 0x008fe4000bf45270 */
[----:B------:R-:W-:Y:S01]  /*7c10*/  @!UP1 USEL UR6, UR36, UR6, !UP0 ;  /* 0x0000000624069287 */ /* 0x000fe2000c000000 */
[----:B------:R-:W-:Y:S01]  /*7c20*/  @!P1 IMAD.IADD R0, R0, 0x1, -R9 ;  /* 0x0000000100009824 */ /* 0x000fe200078e0a09 */
[----:B------:R-:W-:Y:S01]  /*7c30*/  UISETP.GE.AND UP0, UPT, UR8, URZ, UPT ;  /* 0x000000ff0800728c */ /* 0x000fe2000bf06270 */
[----:B------:R-:W-:Y:S01]  /*7c40*/  @!P1 VIADD R11, R11, 0x1 ;  /* 0x000000010b0b9836 */ /* 0x000fe20000000000 */
[----:B------:R-:W-:Y:S02]  /*7c50*/  @!UP1 USHF.R.U32.HI UR4, URZ, UR13, UR4 ;  /* 0x0000000dff049299 */ /* 0x000fe40008011604 */
[----:B------:R-:W-:Y:S02]  /*7c60*/  ISETP.GE.U32.AND P2, PT, R0, R9, PT ;  /* 0x000000090000720c */ /* 0x000fe40003f46070 */
[----:B------:R-:W-:Y:S02]  /*7c70*/  @!UP1 USEL UR7, UR37, UR4, !UP2 ;  /* 0x0000000425079287 */ /* 0x000fe4000d000000 */
[----:B------:R-:W-:Y:S02]  /*7c80*/  UISETP.NE.AND UP2, UPT, UR16, URZ, UPT ;  /* 0x000000ff1000728c */ /* 0x000fe4000bf45270 */
[----:B------:R-:W-:Y:S02]  /*7c90*/  @!UP1 UIADD3 UR4, UPT, UPT, -UR7, UR6, URZ ;  /* 0x0000000607049290 */ /* 0x000fe4000fffe1ff */
[----:B------:R-:W-:Y:S02]  /*7ca0*/  @!UP1 UIADD3 UR6, UPT, UPT, UR7, -UR6, URZ ;  /* 0x8000000607069290 */ /* 0x000fe4000fffe0ff */
[----:B------:R-:W-:Y:S02]  /*7cb0*/  @!UP1 UIMAD UR37, UR4, UR5, UR37 ;  /* 0x00000005042592a4 */ /* 0x000fe4000f8e0225 */
[----:B------:R-:W-:Y:S01]  /*7cc0*/  UIADD3 UR4, UPT, UPT, -UR43, URZ, URZ ;  /* 0x000000ff2b047290 */ /* 0x000fe2000fffe1ff */
[----:B------:R-:W-:Y:S01]  /*7cd0*/  @P2 VIADD R11, R11, 0x1 ;  /* 0x000000010b0b2836 */ /* 0x000fe20000000000 */
[----:B------:R-:W-:Y:S02]  /*7ce0*/  @!UP1 UIMAD UR36, UR6, UR14, UR36 ;  /* 0x0000000e062492a4 */ /* 0x000fe4000f8e0224 */
[----:B------:R-:W-:Y:S02]  /*7cf0*/  UIMAD UR5, UR53, UR4, UR18 ;  /* 0x00000004350572a4 */ /* 0x000fe4000f8e0212 */
[----:B------:R-:W-:Y:S01]  /*7d00*/  UIADD3 UR4, UPT, UPT, -UR44, URZ, URZ ;  /* 0x000000ff2c047290 */ /* 0x000fe2000fffe1ff */
[----:B------:R-:W-:Y:S01]  /*7d10*/  R2UR UR45, R11 ;  /* 0x000000000b2d72ca */ /* 0x000fe200000e0000 */
[----:B------:R-:W-:Y:S02]  /*7d20*/  USHF.L.U32 UR51, UR5, 0x7, URZ ;  /* 0x0000000705337899 */ /* 0x000fe400080006ff */
[----:B------:R-:W-:Y:S10]  /*7d30*/  UIMAD UR43, UR17, UR4, UR43 ;  /* 0x00000004112b72a4 */ /* 0x000ff4000f8e022b */
[----:B------:R-:W-:Y:S02]  /*7d40*/  @!UP0 UIADD3 UR45, UPT, UPT, -UR45, URZ, URZ ;  /* 0x000000ff2d2d8290 */ /* 0x000fe4000fffe1ff */
[----:B------:R-:W-:Y:S02]  /*7d50*/  ULOP3.LUT UP0, URZ, UR11, 0x90, URZ, 0xc0, !UPT ;  /* 0x000000900bff7892 */ /* 0x000fe4000f80c0ff */
[----:B------:R-:W-:Y:S04]  /*7d60*/  @!UP2 ULOP3.LUT UR45, URZ, UR16, URZ, 0x33, !UPT ;  /* 0x00000010ff2da292 */ /* 0x000fe8000f8e33ff */
[----:B------:R-:W-:Y:S04]  /*7d70*/  UIADD3 UR6, UPT, UPT, -UR45, URZ, URZ ;  /* 0x000000ff2d067290 */ /* 0x000fe8000fffe1ff */
[----:B------:R-:W-:Y:S01]  /*7d80*/  UIMAD UR44, UR16, UR6, UR44 ;  /* 0x00000006102c72a4 */ /* 0x000fe2000f8e022c */
[----:B------:R-:W-:Y:S11]  /*7d90*/  BRA.U !UP0, `(.L_x_115) ;  /* 0x0000000108407547 */ /* 0x000ff6000b800000 */
[----:B------:R-:W1:Y:S01]  /*7da0*/  LDCU.64 UR8, c[0x4][0x80] ;  /* 0x01001000ff0877ac */ /* 0x000e620008000a00 */
[----:B------:R-:W-:Y:S01]  /*7db0*/  MOV R15, 0x0 ;  /* 0x00000000000f7802 */ /* 0x000fe20000000f00 */
[----:B------:R-:W-:Y:S02]  /*7dc0*/  HFMA2 R12, -RZ, RZ, 0, 5.9604644775390625e-08 ;  /* 0x00000001ff0c7431 */ /* 0x000fe400000001ff */
[----:B------:R-:W-:Y:S02]  /*7dd0*/  IMAD.MOV.U32 R8, RZ, RZ, 0x70 ;  /* 0x00000070ff087424 */ /* 0x000fe400078e00ff */
[----:B------:R-:W-:Y:S01]  /*7de0*/  IMAD.MOV.U32 R13, RZ, RZ, RZ ;  /* 0x000000ffff0d7224 */ /* 0x000fe200078e00ff */
[----:B------:R-:W2:Y:S01]  /*7df0*/  LDCU.64 UR6, c[0x4][0x88] ;  /* 0x01001100ff0677ac */ /* 0x000ea20008000a00 */
[----:B------:R-:W3:Y:S01]  /*7e00*/  LDC.64 R14, c[0x4][R15] ;  /* 0x010000000f0e7b82 */ /* 0x000ee20000000a00 */
[----:B------:R-:W4:Y:S01]  /*7e10*/  LDCU.64 UR4, c[0x4][0x8] ;  /* 0x01000100ff0477ac */ /* 0x000f220008000a00 */
[----:B-1----:R-:W-:Y:S01]  /*7e20*/  MOV R5, UR9 ;  /* 0x0000000900057c02 */ /* 0x002fe20008000f00 */
[----:B------:R-:W-:Y:S01]  /*7e30*/  IMAD.U32 R4, RZ, RZ, UR8 ;  /* 0x00000008ff047e24 */ /* 0x000fe2000f8e00ff */
[----:B--2---:R-:W-:Y:S01]  /*7e40*/  MOV R7, UR7 ;  /* 0x0000000700077c02 */ /* 0x004fe20008000f00 */
[----:B------:R-:W-:Y:S01]  /*7e50*/  IMAD.U32 R6, RZ, RZ, UR6 ;  /* 0x00000006ff067e24 */ /* 0x000fe2000f8e00ff */
[----:B----4-:R-:W-:Y:S01]  /*7e60*/  MOV R11, UR5 ;  /* 0x00000005000b7c02 */ /* 0x010fe20008000f00 */
[----:B------:R-:W-:Y:S02]  /*7e70*/  IMAD.U32 R10, RZ, RZ, UR4 ;  /* 0x00000004ff0a7e24 */ /* 0x000fe4000f8e00ff */
[----:B------:R-:W-:Y:S07]  /*7e80*/  LEPC R20, `(.L_x_115) ;  /* 0x000000001014794e */ /* 0x000fee0000000000 */
[----:B---3-5:R-:W-:Y:S05]  /*7e90*/  CALL.ABS.NOINC R14 ;  /* 0x000000000e007343 */ /* 0x028fea0003c00000 */
.L_x_115:
[----:B------:R-:W-:Y:S01]  /*7ea0*/  LOP3.LUT P0, RZ, R98, 0x90, RZ, 0xc0, !PT ;  /* 0x0000009062ff7812 */ /* 0x000fe2000780c0ff */
[----:B------:R-:W-:Y:S11]  /*7eb0*/  BSSY.RECONVERGENT B6, `(.L_x_116) ;  /* 0x0000013000067945 */ /* 0x000ff60003800200 */
[----:B------:R-:W-:Y:S01]  /*7ec0*/  @!UPT UIADD3 URZ, UPT, UPT, URZ, URZ, URZ ;  /* 0x000000fffffff290 */ /* 0x000fe2000fffe0ff */
[----:B------:R-:W-:Y:S05]  /*7ed0*/  @!P0 BRA `(.L_x_117) ;  /* 0x0000000000408947 */ /* 0x000fea0003800000 */
        /* <DEDUP_REMOVED lines=16> */
.L_x_117:
[----:B------:R-:W-:Y:S05]  /*7fe0*/  BSYNC.RECONVERGENT B6 ;  /* 0x0000000000067941 */ /* 0x000fea0003800200 */
.L_x_116:
[----:B------:R-:W-:Y:S02]  /*7ff0*/  R2UR UR6, R92 ;  /* 0x000000005c0672ca */ /* 0x000fe400000e0000 */
[----:B------:R-:W-:Y:S02]  /*8000*/  R2UR UR5, R89 ;  /* 0x00000000590572ca */ /* 0x000fe400000e0000 */
[----:B------:R-:W-:Y:S02]  /*8010*/  R2UR UR4, R88 ;  /* 0x00000000580472ca */ /* 0x000fe400000e0000 */
[----:B------:R-:W-:Y:S02]  /*8020*/  ISETP.NE.U32.AND P4, PT, R84, RZ, PT ;  /* 0x000000ff5400720c */ /* 0x000fe40003f85070 */
[----:B------:R-:W-:Y:S02]  /*8030*/  ISETP.NE.U32.AND P2, PT, RZ, UR60, PT ;  /* 0x0000003cff007c0c */ /* 0x000fe4000bf45070 */
[----:B------:R-:W-:Y:S02]  /*8040*/  ISETP.NE.AND.EX P4, PT, R85, RZ, PT, P4 ;  /* 0x000000ff5500720c */ /* 0x000fe40003f85340 */
[----:B------:R-:W-:Y:S01]  /*8050*/  ISETP.NE.AND.EX P2, PT, RZ, UR61, PT, P2 ;  /* 0x0000003dff007c0c */ /* 0x000fe2000bf45320 */
[----:B------:R-:W-:Y:S02]  /*8060*/  UISETP.NE.AND UP2, UPT, UR6, URZ, UPT ;  /* 0x000000ff0600728c */ /* 0x000fe4000bf45270 */
[----:B------:R-:W-:Y:S04]  /*8070*/  UISETP.NE.U32.AND UP0, UPT, UR5, URZ, UPT ;  /* 0x000000ff0500728c */ /* 0x000fe8000bf05070 */
[----:B------:R-:W-:Y:S01]  /*8080*/  UISETP.NE.AND.EX UP1, UPT, UR4, URZ, UPT, UP0 ;  /* 0x000000ff0400728c */ /* 0x000fe2000bf25300 */
[----:B------:R-:W-:Y:S01]  /*8090*/  PLOP3.LUT P1, PT, PT, PT, UP2, 0x80, 0x8 ;  /* 0x000000000008781c */ /* 0x000fe20003f2f028 */
[----:B------:R-:W-:Y:S03]  /*80a0*/  UPLOP3.LUT UP0, UPT, UPT, UPT, UPT, 0x40, 0x4 ;  /* 0x000000000004789c */ /* 0x000fe60003f0e870 */
[----:B------:R-:W-:Y:S06]  /*80b0*/  @UP2 UPLOP3.LUT UP0, UPT, UPT, UPT, UP1, 0x80, 0x8 ;  /* 0x000000000008289c */ /* 0x000fec0003f0f010 */
[----:B------:R-:W-:Y:S01]  /*80c0*/  PLOP3.LUT P0, PT, PT, PT, UP0, 0x80, 0x8 ;  /* 0x000000000008781c */ /* 0x000fe20003f0f008 */
[----:B------:R-:W-:Y:S01]  /*80d0*/  @!UPT UIADD3 URZ, UPT, UPT, URZ, URZ, URZ ;  /* 0x000000fffffff290 */ /* 0x000fe2000fffe0ff */
[----:B------:R-:W-:Y:S11]  /*80e0*/  BRA.U !UP1, `(.L_x_118) ;  /* 0x0000000109407547 */ /* 0x000ff6000b800000 */
[----:B------:R-:W-:Y:S01]  /*80f0*/  UISETP.NE.U32.AND UP0, UPT, UR60, URZ, UPT ;  /* 0x000000ff3c00728c */ /* 0x000fe2000bf05070 */
[----:B------:R-:W-:Y:S01]  /*8100*/  R2UR UR6, R89 ;  /* 0x00000000590672ca */ /* 0x000fe200000e0000 */
[----:B------:R-:W1:Y:S01]  /*8110*/  LDCU.64 UR8, c[0x0][0x358] ;  /* 0x00006b00ff0877ac */ /* 0x000e620008000a00 */
[----:B------:R-:W-:Y:S02]  /*8120*/  HFMA2 R86, -RZ, RZ, 0, 5.9604644775390625e-08 ;  /* 0x00000001ff567431 */ /* 0x000fe400000001ff */
[----:B------:R-:W-:Y:S01]  /*8130*/  IMAD.MOV.U32 R0, RZ, RZ, 0x1 ;  /* 0x00000001ff007424 */ /* 0x000fe200078e00ff */
[----:B------:R-:W-:Y:S06]  /*8140*/  UISETP.NE.AND.EX UP0, UPT, UR61, URZ, UPT, UP0 ;  /* 0x000000ff3d00728c */ /* 0x000fec000bf05300 */
[----:B------:R-:W-:Y:S05]  /*8150*/  PLOP3.LUT P3, PT, PT, PT, UP0, 0x80, 0x8 ;  /* 0x000000000008781c */ /* 0x000fea0003f6f008 */
[----:B------:R-:W2:Y:S01]  /*8160*/  @UP0 LDCU.64 UR4, c[0x0][0x988] ;  /* 0x00013100ff0407ac */ /* 0x000ea20008000a00 */
[----:B------:R-:W-:Y:S07]  /*8170*/  @UP0 UIMAD UR6, UR52, UR6, URZ ;  /* 0x00000006340602a4 */ /* 0x000fee000f8e02ff */
[----:B------:R-:W-:Y:S01]  /*8180*/  @!P3 PRMT R86, R0, 0x7610, R86 ;  /* 0x000076100056b816 */ /* 0x000fe20000000056 */
[----:B--2---:R-:W-:Y:S06]  /*8190*/  @UP0 UIMAD.WIDE UR4, UR6, 0x4, UR4 ;  /* 0x00000004060408a5 */ /* 0x004fec000f8e0204 */
[----:B------:R-:W-:Y:S02]  /*81a0*/  IMAD.U32 R4, RZ, RZ, UR4 ;  /* 0x00000004ff047e24 */ /* 0x000fe4000f8e00ff */
[----:B------:R-:W-:Y:S03]  /*81b0*/  IMAD.U32 R5, RZ, RZ, UR5 ;  /* 0x00000005ff057e24 */ /* 0x000fe6000f8e00ff */
[----:B------:R-:W2:Y:S02]  /*81c0*/  @!UP0 LDCU UR4, c[0x0][0x980] ;  /* 0x00013000ff0487ac */ /* 0x000ea40008000800 */
[----:B-1---5:R1:W5:Y:S02]  /*81d0*/  @P3 LDG.E R41, desc[UR8][R4.64] ;  /* 0x0000000804293981 */ /* 0x022364000c1e1900 */
[----:B-12---:R-:W-:Y:S02]  /*81e0*/  @!P3 MOV R41, UR4 ;  /* 0x000000040029bc02 */ /* 0x006fe40008000f00 */
.L_x_118:
[----:B------:R-:W-:Y:S05]  /*81f0*/  @!P4 BRA `(.L_x_119) ;  /* 0x000000000024c947 */ /* 0x000fea0003800000 */
[----:B------:R-:W-:Y:S01]  /*8200*/  ISETP.NE.U32.AND P3, PT, R74, RZ, PT ;  /* 0x000000ff4a00720c */ /* 0x000fe20003f65070 */
[----:B------:R-:W1:Y:S03]  /*8210*/  LDCU.64 UR4, c[0x0][0x358] ;  /* 0x00006b00ff0477ac */ /* 0x000e660008000a00 */
[----:B------:R-:W-:Y:S11]  /*8220*/  ISETP.NE.AND.EX P3, PT, R75, RZ, PT, P3 ;  /* 0x000000ff4b00720c */ /* 0x000ff60003f65330 */
[----:B------:R-:W-:Y:S02]  /*8230*/  @!UPT UIADD3 URZ, UPT, UPT, URZ, URZ, URZ ;  /* 0x000000fffffff290 */ /* 0x000fe4000fffe0ff */
[----:B------:R-:W2:Y:S01]  /*8240*/  @P3 LDC.64 R4, c[0x0][0x9a8] ;  /* 0x00026a00ff043b82 */ /* 0x000ea20000000a00 */
[----:B------:R-:W-:Y:S04]  /*8250*/  @P3 IMAD R0, R84, UR52, RZ ;  /* 0x0000003454003c24 */ /* 0x000fe8000f8e02ff */
[----:B--2---:R-:W-:Y:S05]  /*8260*/  @P3 IMAD.WIDE R4, R0, 0x4, R4 ;  /* 0x0000000400043825 */ /* 0x004fea00078e0204 */
[----:B-1---5:R1:W5:Y:S02]  /*8270*/  @P3 LDG.E R38, desc[UR4][R4.64] ;  /* 0x0000000404263981 */ /* 0x022364000c1e1900 */
[----:B-1----:R-:W2:Y:S02]  /*8280*/  @!P3 LDC R38, c[0x0][0x9a0] ;  /* 0x00026800ff26bb82 */ /* 0x002ea40000000800 */
.L_x_119:
[----:B-----5:R-:W-:Y:S01]  /*8290*/  FSETP.NEU.AND P4, PT, R41, RZ, PT ;  /* 0x000000ff2900720b */ /* 0x020fe20003f8d000 */
[----:B------:R-:W-:Y:S01]  /*82a0*/  BSSY B1, `(.L_x_120) ;  /* 0x0000041000017945 */ /* 0x000fe20003800000 */
[----:B------:R-:W-:Y:S01]  /*82b0*/  SEL R6, RZ, 0xffffffff, P2 ;  /* 0xffffffffff067807 */ /* 0x000fe20001000000 */
[----:B------:R-:W-:Y:S01]  /*82c0*/  IMAD.MOV.U32 R103, RZ, RZ, 0x1 ;  /* 0x00000001ff677424 */ /* 0x000fe200078e00ff */
[----:B------:R-:W-:Y:S01]  /*82d0*/  LOP3.LUT P3, RZ, R86, 0xff, RZ, 0xc0, !PT ;  /* 0x000000ff56ff7812 */ /* 0x000fe2000786c0ff */
[----:B------:R-:W-:Y:S01]  /*82e0*/  IMAD.IADD R39, R37, 0x1, R2 ;  /* 0x0000000125277824 */ /* 0x000fe200078e0202 */
[----:B------:R-:W-:Y:S02]  /*82f0*/  @P1 SEL R3, RZ, 0xffffffff, P4 ;  /* 0xffffffffff031807 */ /* 0x000fe40002000000 */
[----:B------:R-:W-:Y:S02]  /*8300*/  CS2R R82, SRZ ;  /* 0x0000000000527805 */ /* 0x000fe4000001ff00 */
[----:B------:R-:W-:Y:S02]  /*8310*/  LEA R0, R94, UR50, 0x3 ;  /* 0x000000325e007c11 */ /* 0x000fe4000f8e18ff */
[----:B------:R-:W-:Y:S02]  /*8320*/  CS2R R80, SRZ ;  /* 0x0000000000507805 */ /* 0x000fe4000001ff00 */
[----:B------:R-:W-:Y:S02]  /*8330*/  @P0 SEL R3, R6, R3, !P3 ;  /* 0x0000000306030207 */ /* 0x000fe40005800000 */
[----:B------:R-:W-:Y:S02]  /*8340*/  CS2R R78, SRZ ;  /* 0x00000000004e7805 */ /* 0x000fe4000001ff00 */
[----:B------:R-:W-:Y:S02]  /*8350*/  LEA R101, R36, UR50, 0x3 ;  /* 0x0000003224657c11 */ /* 0x000fe4000f8e18ff */
[----:B------:R-:W-:Y:S02]  /*8360*/  CS2R R76, SRZ ;  /* 0x00000000004c7805 */ /* 0x000fe4000001ff00 */
[----:B------:R-:W-:Y:S02]  /*8370*/  @P1 LOP3.LUT R3, R3, 0x1, RZ, 0xc0, !PT ;  /* 0x0000000103031812 */ /* 0x000fe400078ec0ff */
[----:B------:R-:W-:Y:S02]  /*8380*/  SHF.L.U32 R4, R96, 0x1f, RZ ;  /* 0x0000001f60047819 */ /* 0x000fe400000006ff */
[----:B------:R-:W-:Y:S02]  /*8390*/  ISETP.NE.U32.OR P6, PT, R3, 0x1, !P1 ;  /* 0x000000010300780c */ /* 0x000fe40004fc5470 */
[----:B------:R-:W-:Y:S02]  /*83a0*/  PLOP3.LUT P2, PT, PT, PT, UP1, 0x80, 0x8 ;  /* 0x000000000008781c */ /* 0x000fe40003f4f018 */
[----:B------:R-:W-:Y:S02]  /*83b0*/  SEL R3, RZ, 0xffffffff, P4 ;  /* 0xffffffffff037807 */ /* 0x000fe40002000000 */
[----:B------:R-:W-:Y:S07]  /*83c0*/  P2R R102, PR, RZ, 0x40 ;  /* 0x00000040ff667803 */ /* 0x000fee0000000000 */
[----:B------:R-:W-:Y:S02]  /*83d0*/  @P6 SHF.L.U32 R5, R93, 0x1f, RZ ;  /* 0x0000001f5d056819 */ /* 0x000fe400000006ff */
[----:B------:R-:W-:Y:S02]  /*83e0*/  @P2 SEL R3, R6, R3, !P3 ;  /* 0x0000000306032207 */ /* 0x000fe40005800000 */
[----:B------:R-:W1:Y:S02]  /*83f0*/  @P6 SYNCS.PHASECHK.TRANS64.TRYWAIT P1, [R0+URZ+0x1a0], R5 ;  /* 0x0001a005000065a7 */ /* 0x000e6400080211ff */
[----:B------:R-:W-:Y:S04]  /*8400*/  LOP3.LUT R3, R3, 0x1, RZ, 0xc0, !PT ;  /* 0x0000000103037812 */ /* 0x000fe800078ec0ff */
[----:B------:R-:W-:Y:S04]  /*8410*/  ISETP.NE.U32.AND P5, PT, R3, 0x1, PT ;  /* 0x000000010300780c */ /* 0x000fe80003fa5070 */
[----:B------:R-:W-:Y:S01]  /*8420*/  P2R R108, PR, RZ, 0x20 ;  /* 0x00000020ff6c7803 */ /* 0x000fe20000000000 */
[----:B------:R3:W4:Y:S01]  /*8430*/  SYNCS.PHASECHK.TRANS64.TRYWAIT P0, [R101+URZ+0x1e0], R4 ;  /* 0x0001e004650075a7 */ /* 0x00072200080011ff */
[----:B-1----:R-:W-:Y:S01]  /*8440*/  @P6 SEL R103, RZ, 0x1, !P1 ;  /* 0x00000001ff676807 */ /* 0x002fe20004800000 */
[----:B---3--:R-:W-:Y:S06]  /*8450*/  @!P6 BRA `(.L_x_121) ;  /* 0x000000000094e947 */ /* 0x008fec0003800000 */
[----:B------:R-:W-:Y:S01]  /*8460*/  @P5 IMAD R6, R94, 0x1000, R97 ;  /* 0x000010005e065824 */ /* 0x000fe200078e0261 */
[----:B------:R-:W-:Y:S01]  /*8470*/  LOP3.LUT P6, RZ, R73, 0x80, RZ, 0xc0, !PT ;  /* 0x0000008049ff7812 */ /* 0x000fe200078cc0ff */
[----:B------:R-:W1:Y:S01]  /*8480*/  S2R R2, SR_CgaCtaId ;  /* 0x0000000000027919 */ /* 0x000e620000008800 */
[----:B------:R-:W-:Y:S01]  /*8490*/  ISETP.NE.AND P2, PT, R103, RZ, PT ;  /* 0x000000ff6700720c */ /* 0x000fe20003f45270 */
[----:B------:R-:W-:Y:S01]  /*84a0*/  @P5 VIADD R5, R6, UR50 ;  /* 0x0000003206055c36 */ /* 0x000fe20008000000 */
[----:B------:R-:W-:Y:S01]  /*84b0*/  PLOP3.LUT P1, PT, PT, PT, PT, 0x8, 0x80 ;  /* 0x000000000080781c */ /* 0x000fe20003f2e170 */
[----:B------:R-:W-:Y:S01]  /*84c0*/  BSSY B0, `(.L_x_122) ;  /* 0x000000d000007945 */ /* 0x000fe20003800000 */
[----:B------:R-:W-:Y:S01]  /*84d0*/  @P5 PLOP3.LUT P1, PT, P6, PT, PT, 0x80, 0x8 ;  /* 0x000000000008581c */ /* 0x000fe2000372f070 */
[C---:B------:R-:W-:Y:S01]  /*84e0*/  @P5 VIADD R3, R5.reuse, 0x300 ;  /* 0x0000030005035836 */ /* 0x040fe20000000000 */
[----:B------:R-:W-:Y:S01]  /*84f0*/  CS2R R78, SRZ ;  /* 0x00000000004e7805 */ /* 0x000fe2000001ff00 */
[----:B------:R-:W-:Y:S01]  /*8500*/  @P5 VIADD R5, R5, 0x310 ;  /* 0x0000031005055836 */ /* 0x000fe20000000000 */
[----:B------:R-:W-:Y:S02]  /*8510*/  CS2R R76, SRZ ;  /* 0x00000000004c7805 */ /* 0x000fe4000001ff00 */
[----:B------:R-:W-:Y:S02]  /*8520*/  CS2R R82, SRZ ;  /* 0x0000000000527805 */ /* 0x000fe4000001ff00 */
[----:B------:R-:W-:Y:S05]  /*8530*/  CS2R R80, SRZ ;  /* 0x0000000000507805 */ /* 0x000fea000001ff00 */
[----:B------:R-:W-:Y:S01]  /*8540*/  @P1 VIADD R5, R3, 0xfffffff0 ;  /* 0xfffffff003051836 */ /* 0x000fe20000000000 */
[----:B------:R-:W-:Y:S06]  /*8550*/  @P2 BRA `(.L_x_123) ;  /* 0x00000000000c2947 */ /* 0x000fec0003800000 */
[----:B------:R-:W-:Y:S04]  /*8560*/  SHF.L.U32 R3, R93, 0x1f, RZ ;  /* 0x0000001f5d037819 */ /* 0x000fe800000006ff */
[----:B------:R-:W3:Y:S02]  /*8570*/  SYNCS.PHASECHK.TRANS64.TRYWAIT P1, [R0+URZ+0x1a0], R3 ;  /* 0x0001a003000075a7 */ /* 0x000ee400080211ff */
[----:B---3--:R-:W-:Y:S05]  /*8580*/  @!P1 BRA `(.L_x_124) ;  /* 0x0000002c00149947 */ /* 0x008fea0003800000 */
.L_x_123:
[----:B------:R-:W-:Y:S05]  /*8590*/  BSYNC B0 ;  /* 0x0000000000007941 */ /* 0x000fea0003800000 */
.L_x_122:
[----:B------:R-:W-:Y:S01]  /*85a0*/  ISETP.NE.AND P1, PT, R108, RZ, PT ;  /* 0x000000ff6c00720c */ /* 0x000fe20003f25270 */
[----:B---3--:R-:W-:Y:S02]  /*85b0*/  VIADD R3, R0, 0x1b0 ;  /* 0x000001b000037836 */ /* 0x008fe40000000000 */
[----:B------:R-:W-:Y:S03]  /*85c0*/  VIADD R94, R94, 0x1 ;  /* 0x000000015e5e7836 */ /* 0x000fe60000000000 */
[----:B-1----:R-:W-:Y:S07]  /*85d0*/  PRMT R2, R2, 0x654, R3 ;  /* 0x0000065402027816 */ /* 0x002fee0000000003 */
[----:B------:R1:W3:Y:S04]  /*85e0*/  @P1 LDS.128 R76, [R6+UR50+0x300] ;  /* 0x00030032064c1984 */ /* 0x0002e80008000c00 */
[----:B------:R1:W1:Y:S01]  /*85f0*/  @P1 LDS.128 R80, [R5] ;  /* 0x0000000005501984 */ /* 0x0002620000000c00 */
[C---:B------:R-:W-:Y:S01]  /*8600*/  ISETP.NE.AND P1, PT, R94.reuse, 0x2, PT ;  /* 0x000000025e00780c */ /* 0x040fe20003f25270 */
[----:B------:R-:W-:Y:S01]  /*8610*/  @!PT LDS RZ, [RZ] ;  /* 0x00000000fffff984 */ /* 0x000fe20000000800 */
[----:B------:R-:W-:Y:S01]  /*8620*/  @!PT LDS RZ, [RZ] ;  /* 0x00000000fffff984 */ /* 0x000fe20000000800 */
[----:B------:R-:W-:Y:S01]  /*8630*/  @!PT LDS RZ, [RZ] ;  /* 0x00000000fffff984 */ /* 0x000fe20000000800 */
[----:B------:R-:W-:Y:S01]  /*8640*/  @!PT LDS RZ, [RZ] ;  /* 0x00000000fffff984 */ /* 0x000fe20000000800 */
[----:B------:R5:W-:Y:S06]  /*8650*/  MEMBAR.ALL.CTA ;  /* 0x0000000000007992 */ /* 0x000bec0000008000 */
[----:B-----5:R-:W5:Y:S01]  /*8660*/  FENCE.VIEW.ASYNC.S ;  /* 0x00000000000073c6 */ /* 0x020f620000000000 */
[----:B------:R-:W-:Y:S02]  /*8670*/  SEL R0, RZ, 0x1, P1 ;  /* 0x00000001ff007807 */ /* 0x000fe40000800000 */
[----:B------:R-:W-:Y:S02]  /*8680*/  SEL R94, R94, RZ, P1 ;  /* 0x000000ff5e5e7207 */ /* 0x000fe40000800000 */
[----:B------:R-:W-:Y:S01]  /*8690*/  LOP3.LUT R93, R93, R0, RZ, 0x3c, !PT ;  /* 0x000000005d5d7212 */ /* 0x000fe200078e3cff */
[----:B-----5:R1:W-:Y:S06]  /*86a0*/  SYNCS.ARRIVE.TRANS64.RED.A1T0 RZ, [R2+URZ], RZ ;  /* 0x000000ff02ff79a7 */ /* 0x0203ec00081004ff */
.L_x_121:
[----:B------:R-:W-:Y:S05]  /*86b0*/  BSYNC B1 ;  /* 0x0000000000017941 */ /* 0x000fea0003800000 */
.L_x_120:
[----:B------:R-:W-:Y:S04]  /*86c0*/  SHF.R.U32.HI R0, RZ, 0x15, R39 ;  /* 0x00000015ff007819 */ /* 0x000fe80000011627 */
[----:B------:R-:W-:Y:S01]  /*86d0*/  LOP3.LUT P1, RZ, R0, 0x3, R87, 0x48, !PT ;  /* 0x0000000300ff7812 */ /* 0x000fe20007824857 */
[----:B------:R-:W-:Y:S01]  /*86e0*/  @!UPT UIADD3 URZ, UPT, UPT, URZ, URZ, URZ ;  /* 0x000000fffffff290 */ /* 0x000fe2000fffe0ff */
[----:B----4-:R-:W-:Y:S11]  /*86f0*/  @P0 BRA `(.L_x_125) ;  /* 0x0000000000080947 */ /* 0x010ff60003800000 */
[----:B------:R-:W4:Y:S02]  /*8700*/  SYNCS.PHASECHK.TRANS64.TRYWAIT P0, [R101+URZ+0x1e0], R4 ;  /* 0x0001e004650075a7 */ /* 0x000f2400080011ff */
[----:B----4-:R-:W-:Y:S05]  /*8710*/  @!P0 BRA `(.L_x_126) ;  /* 0x0000002800c48947 */ /* 0x010fea0003800000 */
.L_x_125:
[----:B------:R-:W-:Y:S04]  /*8720*/  BSSY.RECONVERGENT B6, `(.L_x_127) ;  /* 0x0000012000067945 */ /* 0x000fe80003800200 */
[----:B------:R-:W-:Y:S05]  /*8730*/  @!P1 BRA `(.L_x_128) ;  /* 0x0000000000409947 */ /* 0x000fea0003800000 */
[----:B------:R-:W5:Y:S01]  /*8740*/  LDCU.64 UR8, c[0x4][0x70] ;  /* 0x01000e00ff0877ac */ /* 0x000f620008000a00 */
[----:B------:R-:W-:Y:S01]  /*8750*/  MOV R3, 0x0 ;  /* 0x0000000000037802 */ /* 0x000fe20000000f00 */
[----:B------:R-:W-:Y:S02]  /*8760*/  HFMA2 R12, -RZ, RZ, 0, 5.9604644775390625e-08 ;  /* 0x00000001ff0c7431 */ /* 0x000fe400000001ff */
[----:B------:R-:W-:Y:S02]  /*8770*/  IMAD.MOV.U32 R8, RZ, RZ, 0x192 ;  /* 0x00000192ff087424 */ /* 0x000fe400078e00ff */
[----:B------:R-:W-:Y:S01]  /*8780*/  IMAD.MOV.U32 R13, RZ, RZ, RZ ;  /* 0x000000ffff0d7224 */ /* 0x000fe200078e00ff */
[----:B------:R-:W2:Y:S01]  /*8790*/  LDCU.64 UR6, c[0x4][0x78] ;  /* 0x01000f00ff0677ac */ /* 0x000ea20008000a00 */
[----:B-1----:R-:W1:Y:S01]  /*87a0*/  LDC.64 R2, c[0x4][R3] ;  /* 0x0100000003027b82 */ /* 0x002e620000000a00 */
[----:B------:R-:W3:Y:S01]  /*87b0*/  LDCU.64 UR4, c[0x4][0x10] ;  /* 0x01000200ff0477ac */ /* 0x000ee20008000a00 */
[----:B-----5:R-:W-:Y:S01]  /*87c0*/  MOV R5, UR9 ;  /* 0x0000000900057c02 */ /* 0x020fe20008000f00 */
[----:B----4-:R-:W-:Y:S01]  /*87d0*/  IMAD.U32 R4, RZ, RZ, UR8 ;  /* 0x00000008ff047e24 */ /* 0x010fe2000f8e00ff */
[----:B--2---:R-:W-:Y:S01]  /*87e0*/  MOV R7, UR7 ;  /* 0x0000000700077c02 */ /* 0x004fe20008000f00 */
[----:B------:R-:W-:Y:S01]  /*87f0*/  IMAD.U32 R6, RZ, RZ, UR6 ;  /* 0x00000006ff067e24 */ /* 0x000fe2000f8e00ff */
[----:B---3--:R-:W-:Y:S01]  /*8800*/  MOV R11, UR5 ;  /* 0x00000005000b7c02 */ /* 0x008fe20008000f00 */
[----:B------:R-:W-:Y:S02]  /*8810*/  IMAD.U32 R10, RZ, RZ, UR4 ;  /* 0x00000004ff0a7e24 */ /* 0x000fe4000f8e00ff */
[----:B------:R-:W-:Y:S07]  /*8820*/  LEPC R20, `(.L_x_128) ;  /* 0x000000001014794e */ /* 0x000fee0000000000 */
[----:B-1----:R-:W-:Y:S05]  /*8830*/  CALL.ABS.NOINC R2 ;  /* 0x0000000002007343 */ /* 0x002fea0003c00000 */
.L_x_128:
[----:B------:R-:W-:Y:S05]  /*8840*/  BSYNC.RECONVERGENT B6 ;  /* 0x0000000000067941 */ /* 0x000fea0003800200 */
.L_x_127:
[-C--:B---3--:R-:W-:Y:S01]  /*8850*/  F2FP.F16.E4M3.UNPACK_B R42, R76.reuse ;  /* 0x0000004cff2a723e */ /* 0x088fe200020006ff */
[----:B------:R-:W-:Y:S05]  /*8860*/  WARPSYNC.ALL ;  /* 0x0000000000007948 */ /* 0x000fea0003800000 */
[----:B------:R-:W-:Y:S01]  /*8870*/  R2UR UR4, R39 ;  /* 0x00000000270472ca */ /* 0x000fe200000e0000 */
[--C-:B------:R-:W-:Y:S01]  /*8880*/  HADD2.F32 R40, -RZ, R42.reuse.H0_H0 ;  /* 0x2000002aff287230 */ /* 0x100fe20000004100 */
[----:B------:R-:W-:Y:S01]  /*8890*/  F2FP.F16.E4M3.UNPACK_B R44, R76.H1 ;  /* 0x0000004cff2c723e */ /* 0x000fe200030006ff */
[----:B------:R-:W-:Y:S01]  /*88a0*/  HADD2.F32 R43, -RZ, R42.H1_H1 ;  /* 0x3000002aff2b7230 */ /* 0x000fe20000004100 */
[-C--:B------:R-:W-:Y:S01]  /*88b0*/  F2FP.F16.E4M3.UNPACK_B R46, R77.reuse ;  /* 0x0000004dff2e723e */ /* 0x080fe200020006ff */
[----:B------:R-:W-:Y:S01]  /*88c0*/  BSSY.RECONVERGENT B0, `(.L_x_129) ;  /* 0x000009f000007945 */ /* 0x000fe20003800200 */
[----:B------:R-:W-:Y:S01]  /*88d0*/  F2FP.F16.E4M3.UNPACK_B R48, R77.H1 ;  /* 0x0000004dff30723e */ /* 0x000fe200030006ff */
[--C-:B------:R-:W-:Y:S01]  /*88e0*/  HADD2.F32 R42, -RZ, R44.reuse.H0_H0 ;  /* 0x2000002cff2a7230 */ /* 0x100fe20000004100 */
[-C--:B------:R-:W-:Y:S01]  /*88f0*/  F2FP.F16.E4M3.UNPACK_B R50, R78.reuse ;  /* 0x0000004eff32723e */ /* 0x080fe200020006ff */
[----:B------:R-:W-:Y:S01]  /*8900*/  HADD2.F32 R44, -RZ, R44.H1_H1 ;  /* 0x3000002cff2c7230 */ /* 0x000fe20000004100 */
[----:B------:R-:W-:Y:S01]  /*8910*/  F2FP.F16.E4M3.UNPACK_B R52, R78.H1 ;  /* 0x0000004eff34723e */ /* 0x000fe200030006ff */
[--C-:B------:R-:W-:Y:S01]  /*8920*/  HADD2.F32 R45, -RZ, R46.reuse.H0_H0 ;  /* 0x2000002eff2d7230 */ /* 0x100fe20000004100 */
[-C--:B------:R-:W-:Y:S01]  /*8930*/  F2FP.F16.E4M3.UNPACK_B R54, R79.reuse ;  /* 0x0000004fff36723e */ /* 0x080fe200020006ff */
[----:B-1--4-:R-:W2:Y:S01]  /*8940*/  LDTM.x32 R4, tmem[UR4] ;  /* 0x00000004000479ee */ /* 0x012ea200082c0000 */
[----:B------:R-:W-:Y:S01]  /*8950*/  F2FP.F16.E4M3.UNPACK_B R56, R79.H1 ;  /* 0x0000004fff38723e */ /* 0x000fe200030006ff */
[----:B------:R-:W-:Y:S01]  /*8960*/  HADD2.F32 R46, -RZ, R46.H1_H1 ;  /* 0x3000002eff2e7230 */ /* 0x000fe20000004100 */
[----:B------:R-:W-:Y:S01]  /*8970*/  F2FP.F16.E4M3.UNPACK_B R58, R80 ;  /* 0x00000050ff3a723e */ /* 0x000fe200020006ff */
[--C-:B------:R-:W-:Y:S01]  /*8980*/  HADD2.F32 R49, -RZ, R50.reuse.H0_H0 ;  /* 0x20000032ff317230 */ /* 0x100fe20000004100 */
[----:B------:R-:W-:Y:S01]  /*8990*/  IADD3 R110, PT, PT, R97, UR50, RZ ;  /* 0x00000032616e7c10 */ /* 0x000fe2000fffe0ff */
[----:B------:R-:W-:Y:S01]  /*89a0*/  HADD2.F32 R50, -RZ, R50.H1_H1 ;  /* 0x30000032ff327230 */ /* 0x000fe20000004100 */
[----:B------:R-:W-:Y:S01]  /*89b0*/  ISETP.NE.AND P6, PT, R102, RZ, PT ;  /* 0x000000ff6600720c */ /* 0x000fe20003fc5270 */
[--C-:B------:R-:W-:Y:S01]  /*89c0*/  HADD2.F32 R53, -RZ, R54.reuse.H0_H0 ;  /* 0x20000036ff357230 */ /* 0x100fe20000004100 */
[----:B------:R-:W-:Y:S01]  /*89d0*/  LOP3.LUT P5, RZ, R73, 0x80, RZ, 0xc0, !PT ;  /* 0x0000008049ff7812 */ /* 0x000fe200078ac0ff */
[----:B------:R-:W-:Y:S01]  /*89e0*/  HADD2.F32 R54, -RZ, R54.H1_H1 ;  /* 0x30000036ff367230 */ /* 0x000fe20000004100 */
[----:B------:R-:W-:Y:S01]  /*89f0*/  F2FP.F16.E4M3.UNPACK_B R62, R81 ;  /* 0x00000051ff3e723e */ /* 0x000fe200020006ff */
[--C-:B------:R-:W-:Y:S01]  /*8a00*/  HADD2.F32 R57, -RZ, R58.reuse.H0_H0 ;  /* 0x2000003aff397230 */ /* 0x100fe20000004100 */
[----:B------:R-:W-:Y:S01]  /*8a10*/  F2FP.F16.E4M3.UNPACK_B R66, R82 ;  /* 0x00000052ff42723e */ /* 0x000fe200020006ff */
[----:B------:R-:W-:Y:S01]  /*8a20*/  HADD2.F32 R58, -RZ, R58.H1_H1 ;  /* 0x3000003aff3a7230 */ /* 0x000fe20000004100 */
[----:B------:R-:W-:Y:S01]  /*8a30*/  F2FP.F16.E4M3.UNPACK_B R70, R83 ;  /* 0x00000053ff46723e */ /* 0x000fe200020006ff */
[--C-:B------:R-:W-:Y:S01]  /*8a40*/  HADD2.F32 R61, -RZ, R62.reuse.H0_H0 ;  /* 0x2000003eff3d7230 */ /* 0x100fe20000004100 */
[----:B------:R-:W-:Y:S01]  /*8a50*/  F2FP.F16.E4M3.UNPACK_B R60, R80.H1 ;  /* 0x00000050ff3c723e */ /* 0x000fe200030006ff */
[----:B------:R-:W-:Y:S01]  /*8a60*/  HADD2.F32 R62, -RZ, R62.H1_H1 ;  /* 0x3000003eff3e7230 */ /* 0x000fe20000004100 */
[----:B------:R-:W-:Y:S01]  /*8a70*/  F2FP.F16.E4M3.UNPACK_B R64, R81.H1 ;  /* 0x00000051ff40723e */ /* 0x000fe200030006ff */
[--C-:B------:R-:W-:Y:S01]  /*8a80*/  HADD2.F32 R65, -RZ, R66.reuse.H0_H0 ;  /* 0x20000042ff417230 */ /* 0x100fe20000004100 */
[----:B------:R-:W-:Y:S01]  /*8a90*/  F2FP.F16.E4M3.UNPACK_B R68, R82.H1 ;  /* 0x00000052ff44723e */ /* 0x000fe200030006ff */
[----:B------:R-:W-:Y:S01]  /*8aa0*/  HADD2.F32 R66, -RZ, R66.H1_H1 ;  /* 0x30000042ff427230 */ /* 0x000fe20000004100 */
[----:B------:R-:W-:Y:S01]  /*8ab0*/  F2FP.F16.E4M3.UNPACK_B R72, R83.H1 ;  /* 0x00000053ff48723e */ /* 0x000fe200030006ff */
[C---:B--2---:R-:W-:Y:S01]  /*8ac0*/  FMUL R0, R38.reuse, R4 ;  /* 0x0000000426007220 */ /* 0x044fe20000400000 */
[C---:B------:R-:W-:Y:S01]  /*8ad0*/  FMUL R2, R38.reuse, R5 ;  /* 0x0000000526027220 */ /* 0x040fe20000400000 */
[C---:B------:R-:W-:Y:S01]  /*8ae0*/  FMUL R4, R38.reuse, R8 ;  /* 0x0000000826047220 */ /* 0x040fe20000400000 */
[C---:B------:R-:W-:Y:S01]  /*8af0*/  FMUL R5, R38.reuse, R9 ;  /* 0x0000000926057220 */ /* 0x040fe20000400000 */
[C---:B------:R-:W-:Y:S01]  /*8b00*/  FFMA R0, R41.reuse, R40, R0 ;  /* 0x0000002829007223 */ /* 0x040fe20000000000 */
[----:B------:R-:W-:Y:S01]  /*8b10*/  FFMA R2, R41, R43, R2 ;  /* 0x0000002b29027223 */ /* 0x000fe20000000002 */
[C---:B------:R-:W-:Y:S01]  /*8b20*/  FMUL R8, R38.reuse, R12 ;  /* 0x0000000c26087220 */ /* 0x040fe20000400000 */
        /* <DEDUP_REMOVED lines=9> */
[--C-:B------:R-:W-:Y:S02]  /*8bc0*/  HADD2.F32 R69, -RZ, R70.reuse.H0_H0 ;  /* 0x20000046ff457230 */ /* 0x100fe40000004100 */
[C---:B------:R-:W-:Y:S01]  /*8bd0*/  FMUL R28, R38.reuse, R32 ;  /* 0x00000020261c7220 */ /* 0x040fe20000400000 */
[----:B------:R-:W-:Y:S02]  /*8be0*/  HADD2.F32 R70, -RZ, R70.H1_H1 ;  /* 0x30000046ff467230 */ /* 0x000fe40000004100 */
[C---:B------:R-:W-:Y:S01]  /*8bf0*/  FMUL R29, R38.reuse, R33 ;  /* 0x00000021261d7220 */ /* 0x040fe20000400000 */
[C---:B------:R-:W-:Y:S01]  /*8c00*/  FMUL R3, R38.reuse, R6 ;  /* 0x0000000626037220 */ /* 0x040fe20000400000 */
[C---:B------:R-:W-:Y:S01]  /*8c10*/  FMUL R7, R38.reuse, R7 ;  /* 0x0000000726077220 */ /* 0x040fe20000400000 */
[--C-:B------:R-:W-:Y:S02]  /*8c20*/  HADD2.F32 R47, -RZ, R48.reuse.H0_H0 ;  /* 0x20000030ff2f7230 */ /* 0x100fe40000004100 */
[C---:B------:R-:W-:Y:S01]  /*8c30*/  FMUL R6, R38.reuse, R10 ;  /* 0x0000000a26067220 */ /* 0x040fe20000400000 */
[----:B------:R-:W-:Y:S01]  /*8c40*/  ISETP.NE.AND P0, PT, R99, RZ, PT ;  /* 0x000000ff6300720c */ /* 0x000fe20003f05270 */
[C---:B------:R-:W-:Y:S01]  /*8c50*/  FFMA R3, R41.reuse, R42, R3 ;  /* 0x0000002a29037223 */ /* 0x040fe20000000003 */
[----:B------:R-:W-:Y:S02]  /*8c60*/  HADD2.F32 R48, -RZ, R48.H1_H1 ;  /* 0x30000030ff307230 */ /* 0x000fe40000004100 */
[C---:B------:R-:W-:Y:S01]  /*8c70*/  FFMA R7, R41.reuse, R44, R7 ;  /* 0x0000002c29077223 */ /* 0x040fe20000000007 */
[C---:B------:R-:W-:Y:S01]  /*8c80*/  FMUL R11, R38.reuse, R11 ;  /* 0x0000000b260b7220 */ /* 0x040fe20000400000 */
[C---:B------:R-:W-:Y:S01]  /*8c90*/  FFMA R4, R41.reuse, R45, R4 ;  /* 0x0000002d29047223 */ /* 0x040fe20000000004 */
[----:B------:R-:W-:Y:S01]  /*8ca0*/  FFMA R5, R41, R46, R5 ;  /* 0x0000002e29057223 */ /* 0x000fe20000000005 */
[--C-:B------:R-:W-:Y:S01]  /*8cb0*/  HADD2.F32 R51, -RZ, R52.reuse.H0_H0 ;  /* 0x20000034ff337230 */ /* 0x100fe20000004100 */
[----:B------:R-:W-:Y:S01]  /*8cc0*/  F2FP.SATFINITE.E4M3.F32.PACK_AB_MERGE_C R105, R7, R3, RZ ;  /* 0x000000030769723e */ /* 0x000fe200048070ff */
[C---:B------:R-:W-:Y:S01]  /*8cd0*/  FFMA R6, R41.reuse, R47, R6 ;  /* 0x0000002f29067223 */ /* 0x040fe20000000006 */
[----:B------:R-:W-:Y:S02]  /*8ce0*/  HADD2.F32 R52, -RZ, R52.H1_H1 ;  /* 0x30000034ff347230 */ /* 0x000fe40000004100 */
[----:B------:R-:W-:Y:S01]  /*8cf0*/  FMUL R10, R38, R14 ;  /* 0x0000000e260a7220 */ /* 0x000fe20000400000 */
[----:B------:R-:W-:Y:S01]  /*8d00*/  F2FP.SATFINITE.E4M3.F32.PACK_AB_MERGE_C R104, R2, R0, R105 ;  /* 0x000000000268723e */ /* 0x000fe20004807069 */
[C---:B------:R-:W-:Y:S01]  /*8d10*/  FFMA R11, R41.reuse, R48, R11 ;  /* 0x00000030290b7223 */ /* 0x040fe2000000000b */
[C---:B------:R-:W-:Y:S01]  /*8d20*/  FMUL R15, R38.reuse, R15 ;  /* 0x0000000f260f7220 */ /* 0x040fe20000400000 */
[C---:B------:R-:W-:Y:S01]  /*8d30*/  FFMA R8, R41.reuse, R49, R8 ;  /* 0x0000003129087223 */ /* 0x040fe20000000008 */
[----:B------:R-:W-:Y:S01]  /*8d40*/  FFMA R9, R41, R50, R9 ;  /* 0x0000003229097223 */ /* 0x000fe20000000009 */
[--C-:B------:R-:W-:Y:S01]  /*8d50*/  HADD2.F32 R55, -RZ, R56.reuse.H0_H0 ;  /* 0x20000038ff377230 */ /* 0x100fe20000004100 */
[----:B------:R-:W-:Y:S01]  /*8d60*/  F2FP.SATFINITE.E4M3.F32.PACK_AB_MERGE_C R102, R11, R6, RZ ;  /* 0x000000060b66723e */ /* 0x000fe200048070ff */
[----:B------:R-:W-:Y:S01]  /*8d70*/  FFMA R10, R41, R51, R10 ;  /* 0x00000033290a7223 */ /* 0x000fe2000000000a */
[----:B------:R-:W-:Y:S02]  /*8d80*/  HADD2.F32 R56, -RZ, R56.H1_H1 ;  /* 0x30000038ff387230 */ /* 0x000fe40000004100 */
[C---:B------:R-:W-:Y:S01]  /*8d90*/  FMUL R14, R38.reuse, R18 ;  /* 0x00000012260e7220 */ /* 0x040fe20000400000 */
[----:B------:R-:W-:Y:S01]  /*8da0*/  F2FP.SATFINITE.E4M3.F32.PACK_AB_MERGE_C R105, R5, R4, R102 ;  /* 0x000000040569723e */ /* 0x000fe20004807066 */
[C---:B------:R-:W-:Y:S01]  /*8db0*/  FFMA R15, R41.reuse, R52, R15 ;  /* 0x00000034290f7223 */ /* 0x040fe2000000000f */
[----:B------:R-:W-:Y:S01]  /*8dc0*/  MOV R102, 0x10 ;  /* 0x0000001000667802 */ /* 0x000fe20000000f00 */
[----:B------:R-:W-:Y:S01]  /*8dd0*/  FMUL R19, R38, R19 ;  /* 0x0000001326137220 */ /* 0x000fe20000400000 */
[C---:B------:R-:W-:Y:S01]  /*8de0*/  FFMA R12, R41.reuse, R53, R12 ;  /* 0x00000035290c7223 */ /* 0x040fe2000000000c */
[----:B------:R-:W-:Y:S01]  /*8df0*/  FFMA R13, R41, R54, R13 ;  /* 0x00000036290d7223 */ /* 0x000fe2000000000d */
[----:B------:R-:W-:Y:S01]  /*8e00*/  F2FP.SATFINITE.E4M3.F32.PACK_AB_MERGE_C R106, R15, R10, RZ ;  /* 0x0000000a0f6a723e */ /* 0x000fe200048070ff */
[--C-:B------:R-:W-:Y:S01]  /*8e10*/  HADD2.F32 R59, -RZ, R60.reuse.H0_H0 ;  /* 0x2000003cff3b7230 */ /* 0x100fe20000004100 */
[----:B------:R-:W-:Y:S01]  /*8e20*/  SEL R109, R102, 0xfffffff0, !P5 ;  /* 0xfffffff0666d7807 */ /* 0x000fe20006800000 */
[C---:B------:R-:W-:Y:S01]  /*8e30*/  FFMA R14, R41.reuse, R55, R14 ;  /* 0x00000037290e7223 */ /* 0x040fe2000000000e */
[----:B------:R-:W-:Y:S02]  /*8e40*/  HADD2.F32 R60, -RZ, R60.H1_H1 ;  /* 0x3000003cff3c7230 */ /* 0x000fe40000004100 */
[C---:B------:R-:W-:Y:S01]  /*8e50*/  FMUL R18, R38.reuse, R22 ;  /* 0x0000001626127220 */ /* 0x040fe20000400000 */
[C---:B------:R-:W-:Y:S01]  /*8e60*/  FFMA R19, R41.reuse, R56, R19 ;  /* 0x0000003829137223 */ /* 0x040fe20000000013 */
[C---:B------:R-:W-:Y:S01]  /*8e70*/  FMUL R23, R38.reuse, R23 ;  /* 0x0000001726177220 */ /* 0x040fe20000400000 */
[C---:B------:R-:W-:Y:S01]  /*8e80*/  FFMA R16, R41.reuse, R57, R16 ;  /* 0x0000003929107223 */ /* 0x040fe20000000010 */
[C---:B------:R-:W-:Y:S01]  /*8e90*/  FFMA R17, R41.reuse, R58, R17 ;  /* 0x0000003a29117223 */ /* 0x040fe20000000011 */
[--C-:B------:R-:W-:Y:S02]  /*8ea0*/  HADD2.F32 R63, -RZ, R64.reuse.H0_H0 ;  /* 0x20000040ff3f7230 */ /* 0x100fe40000004100 */
        /* <DEDUP_REMOVED lines=19> */
[----:B------:R-:W-:Y:S01]  /*8fe0*/  FFMA R31, R41, R68, R31 ;  /* 0x00000044291f7223 */ /* 0x000fe2000000001f */
[----:B------:R-:W-:Y:S01]  /*8ff0*/  FMUL R35, R38, R35 ;  /* 0x0000002326237220 */ /* 0x000fe20000400000 */
[----:B------:R-:W-:Y:S01]  /*9000*/  F2FP.SATFINITE.E4M3.F32.PACK_AB_MERGE_C R107, R19, R14, RZ ;  /* 0x0000000e136b723e */ /* 0x000fe200048070ff */
[C---:B------:R-:W-:Y:S01]  /*9010*/  FFMA R28, R41.reuse, R69, R28 ;  /* 0x00000045291c7223 */ /* 0x040fe2000000001c */
[C---:B------:R-:W-:Y:S01]  /*9020*/  FFMA R29, R41.reuse, R70, R29 ;  /* 0x00000046291d7223 */ /* 0x040fe2000000001d */
[C---:B------:R-:W-:Y:S01]  /*9030*/  FFMA R30, R41.reuse, R71, R30 ;  /* 0x00000047291e7223 */ /* 0x040fe2000000001e */
[----:B------:R-:W-:Y:S01]  /*9040*/  FFMA R35, R41, R72, R35 ;  /* 0x0000004829237223 */ /* 0x000fe20000000023 */
[----:B------:R-:W-:Y:S02]  /*9050*/  F2FP.SATFINITE.E4M3.F32.PACK_AB_MERGE_C R106, R9, R8, R106 ;  /* 0x00000008096a723e */ /* 0x000fe4000480706a */
[----:B------:R-:W-:Y:S02]  /*9060*/  F2FP.SATFINITE.E4M3.F32.PACK_AB_MERGE_C R107, R13, R12, R107 ;  /* 0x0000000c0d6b723e */ /* 0x000fe4000480706b */
[----:B------:R-:W-:Y:S02]  /*9070*/  F2FP.SATFINITE.E4M3.F32.PACK_AB_MERGE_C R112, R23, R18, RZ ;  /* 0x000000121770723e */ /* 0x000fe400048070ff */
[----:B------:R-:W-:Y:S01]  /*9080*/  F2FP.SATFINITE.E4M3.F32.PACK_AB_MERGE_C R113, R27, R22, RZ ;  /* 0x000000161b71723e */ /* 0x000fe200048070ff */
[----:B------:R1:W-:Y:S01]  /*9090*/  STS.128 [R97+UR50+0x2300], R104 ;  /* 0x0023006861007988 */ /* 0x0003e20008000c32 */
[----:B------:R-:W-:Y:S02]  /*90a0*/  F2FP.SATFINITE.E4M3.F32.PACK_AB_MERGE_C R114, R31, R26, RZ ;  /* 0x0000001a1f72723e */ /* 0x000fe400048070ff */
[----:B------:R-:W-:Y:S02]  /*90b0*/  F2FP.SATFINITE.E4M3.F32.PACK_AB_MERGE_C R111, R35, R30, RZ ;  /* 0x0000001e236f723e */ /* 0x000fe400048070ff */
[----:B------:R-:W-:Y:S02]  /*90c0*/  F2FP.SATFINITE.E4M3.F32.PACK_AB_MERGE_C R112, R17, R16, R112 ;  /* 0x000000101170723e */ /* 0x000fe40004807070 */
[----:B------:R-:W-:Y:S02]  /*90d0*/  F2FP.SATFINITE.E4M3.F32.PACK_AB_MERGE_C R113, R21, R20, R113 ;  /* 0x000000141571723e */ /* 0x000fe40004807071 */
[----:B------:R-:W-:Y:S02]  /*90e0*/  F2FP.SATFINITE.E4M3.F32.PACK_AB_MERGE_C R114, R25, R24, R114 ;  /* 0x000000181972723e */ /* 0x000fe40004807072 */
[----:B------:R-:W-:Y:S02]  /*90f0*/  F2FP.SATFINITE.E4M3.F32.PACK_AB_MERGE_C R115, R29, R28, R111 ;  /* 0x0000001c1d73723e */ /* 0x000fe4000480706f */
[----:B------:R-:W-:Y:S02]  /*9100*/  IADD3 R102, PT, PT, R110, R109, RZ ;  /* 0x0000006d6e667210 */ /* 0x000fe40007ffe0ff */
[----:B------:R-:W-:Y:S02]  /*9110*/  LEA R110, R94, UR50, 0x3 ;  /* 0x000000325e6e7c11 */ /* 0x000fe4000f8e18ff */
[----:B------:R-:W-:Y:S01]  /*9120*/  @P6 SHF.L.U32 R111, R93, 0x1f, RZ ;  /* 0x0000001f5d6f6819 */ /* 0x000fe200000006ff */
[----:B------:R1:W-:Y:S01]  /*9130*/  STS.128 [R102+0x2300], R112 ;  /* 0x0023007066007388 */ /* 0x0003e20000000c00 */
[----:B------:R-:W-:Y:S01]  /*9140*/  @!PT LDS RZ, [RZ] ;  /* 0x00000000fffff984 */ /* 0x000fe20000000800 */
[----:B------:R-:W-:Y:S01]  /*9150*/  @!PT LDS RZ, [RZ] ;  /* 0x00000000fffff984 */ /* 0x000fe20000000800 */
[----:B------:R-:W-:Y:S01]  /*9160*/  @!PT LDS RZ, [RZ] ;  /* 0x00000000fffff984 */ /* 0x000fe20000000800 */
[----:B------:R-:W-:Y:S01]  /*9170*/  @!PT LDS RZ, [RZ] ;  /* 0x00000000fffff984 */ /* 0x000fe20000000800 */
[----:B------:R2:W-:Y:S07]  /*9180*/  MEMBAR.ALL.CTA ;  /* 0x0000000000007992 */ /* 0x0005ee0000008000 */
[----:B--2---:R-:W2:Y:S02]  /*9190*/  FENCE.VIEW.ASYNC.S ;  /* 0x00000000000073c6 */ /* 0x004ea40000000000 */
[----:B--2---:R-:W-:Y:S06]  /*91a0*/  BAR.SYNC.DEFER_BLOCKING 0x1, 0x80 ;  /* 0x0042000000007b1d */ /* 0x004fec0000010000 */
[----:B------:R-:W-:Y:S05]  /*91b0*/  @P0 BRA `(.L_x_130) ;  /* 0x00000000003c0947 */ /* 0x000fea0003800000 */
[----:B------:R-:W2:Y:S01]  /*91c0*/  LDCU.64 UR8, c[0x0][0x348] ;  /* 0x00006900ff0877ac */ /* 0x000ea20008000a00 */
[----:B------:R-:W-:Y:S01]  /*91d0*/  UIADD3 UR4, UPT, UPT, UR50, 0x2300, URZ ;  /* 0x0000230032047890 */ /* 0x000fe2000fffe0ff */
[----:B------:R-:W-:Y:S01]  /*91e0*/  UMOV UR41, UR51 ;  /* 0x0000003300297c82 */ /* 0x000fe20008000000 */
[----:B------:R-:W-:Y:S02]  /*91f0*/  UIADD3 UR6, UPT, UPT, UR50, 0x2b00, URZ ;  /* 0x00002b0032067890 */ /* 0x000fe4000fffe0ff */
[----:B------:R-:W-:Y:S02]  /*9200*/  UIADD3 UR7, UPT, UPT, UR51, 0x40, URZ ;  /* 0x0000004033077890 */ /* 0x000fe4000fffe0ff */
[----:B------:R-:W-:Y:S04]  /*9210*/  MOV R98, UR4 ;  /* 0x0000000400627c02 */ /* 0x000fe80008000f00 */
[----:B------:R-:W-:Y:S01]  /*9220*/  R2UR UR40, R98 ;  /* 0x00000000622872ca */ /* 0x000fe200000e0000 */
[----:B--2---:R-:W-:Y:S04]  /*9230*/  UIADD3 UR4, UP0, UPT, UR8, 0x780, URZ ;  /* 0x0000078008047890 */ /* 0x004fe8000ff1e0ff */
[----:B------:R-:W-:Y:S09]  /*9240*/  UIADD3.X UR5, UPT, UPT, URZ, UR9, URZ, UP0, !UPT ;  /* 0x00000009ff057290 */ /* 0x000ff200087fe4ff */
[----:B------:R2:W-:Y:S02]  /*9250*/  UTMASTG.5D [UR40], [UR4] ;  /* 0x00000028040073b5 */ /* 0x0005e40008020000 */
[----:B--2---:R-:W-:Y:S01]  /*9260*/  UMOV UR40, UR6 ;  /* 0x0000000600287c82 */ /* 0x004fe20008000000 */
[----:B------:R-:W-:Y:S02]  /*9270*/  UMOV UR41, UR7 ;  /* 0x0000000700297c82 */ /* 0x000fe40008000000 */
[----:B------:R2:W-:Y:S01]  /*9280*/  UTMASTG.5D [UR40], [UR4] ;  /* 0x00000028040073b5 */ /* 0x0005e20008020000 */
[----:B------:R0:W-:Y:S01]  /*9290*/  UTMACMDFLUSH ;  /* 0x00000000000079b7 */ /* 0x0001e20000000000 */
[----:B--2---:R-:W-:Y:S04]  /*92a0*/  DEPBAR.LE SB0, 0x1 ;  /* 0x000080400000791a */ /* 0x004fe80000000000 */
.L_x_130:
[----:B------:R-:W-:Y:S05]  /*92b0*/  BSYNC.RECONVERGENT B0 ;  /* 0x0000000000007941 */ /* 0x000fea0003800200 */
.L_x_129:
[----:B------:R-:W-:Y:S06]  /*92c0*/  BAR.SYNC.DEFER_BLOCKING 0x1, 0x80 ;  /* 0x0042000000007b1d */ /* 0x000fec0000010000 */
[----:B------:R-:W2:Y:S01]  /*92d0*/  @P6 SYNCS.PHASECHK.TRANS64.TRYWAIT P0, [R110+URZ+0x1a0], R111 ;  /* 0x0001a06f6e0065a7 */ /* 0x000ea200080011ff */
[----:B------:R-:W-:Y:S01]  /*92e0*/  BSSY B1, `(.L_x_131) ;  /* 0x0000020000017945 */ /* 0x000fe20003800000 */
[----:B--2---:R-:W-:Y:S03]  /*92f0*/  @P6 SEL R103, RZ, 0x1, !P0 ;  /* 0x00000001ff676807 */ /* 0x004fe60004000000 */
[----:B------:R-:W-:Y:S05]  /*9300*/  @!P6 BRA `(.L_x_132) ;  /* 0x000000000074e947 */ /* 0x000fea0003800000 */
[----:B------:R-:W-:Y:S01]  /*9310*/  ISETP.NE.AND P1, PT, R108, RZ, PT ;  /* 0x000000ff6c00720c */ /* 0x000fe20003f25270 */
[----:B------:R-:W2:Y:S01]  /*9320*/  S2R R0, SR_CgaCtaId ;  /* 0x0000000000007919 */ /* 0x000ea20000008800 */
[----:B------:R-:W-:Y:S01]  /*9330*/  ISETP.NE.AND P0, PT, R103, RZ, PT ;  /* 0x000000ff6700720c */ /* 0x000fe20003f05270 */
[----:B------:R-:W-:Y:S10]  /*9340*/  BSSY B0, `(.L_x_133) ;  /* 0x0000008000007945 */ /* 0x000ff40003800000 */
[----:B------:R-:W-:Y:S05]  /*9350*/  @P1 IMAD R2, R94, 0x1000, R97 ;  /* 0x000010005e021824 */ /* 0x000fea00078e0261 */
[----:B------:R-:W-:Y:S05]  /*9360*/  @P1 IADD3 R4, PT, PT, R2, UR50, RZ ;  /* 0x0000003202041c10 */ /* 0x000fea000fffe0ff */
[----:B------:R-:W-:Y:S01]  /*9370*/  @P1 IMAD.IADD R4, R4, 0x1, R109 ;  /* 0x0000000104041824 */ /* 0x000fe200078e026d */
[----:B------:R-:W-:Y:S06]  /*9380*/  @P0 BRA `(.L_x_134) ;  /* 0x00000000000c0947 */ /* 0x000fec0003800000 */
[----:B------:R-:W-:Y:S04]  /*9390*/  SHF.L.U32 R3, R93, 0x1f, RZ ;  /* 0x0000001f5d037819 */ /* 0x000fe800000006ff */
[----:B------:R-:W3:Y:S02]  /*93a0*/  SYNCS.PHASECHK.TRANS64.TRYWAIT P0, [R110+URZ+0x1a0], R3 ;  /* 0x0001a0036e0075a7 */ /* 0x000ee400080011ff */
[----:B---3--:R-:W-:Y:S05]  /*93b0*/  @!P0 BRA `(.L_x_135) ;  /* 0x0000001c00b08947 */ /* 0x008fea0003800000 */
.L_x_134:
[----:B------:R-:W-:Y:S05]  /*93c0*/  BSYNC B0 ;  /* 0x0000000000007941 */ /* 0x000fea0003800000 */
.L_x_133:
[----:B------:R-:W-:Y:S01]  /*93d0*/  ISETP.NE.AND P0, PT, R108, RZ, PT ;  /* 0x000000ff6c00720c */ /* 0x000fe20003f05270 */
[----:B---3--:R-:W-:Y:S02]  /*93e0*/  VIADD R3, R110, 0x1b0 ;  /* 0x000001b06e037836 */ /* 0x008fe40000000000 */
[----:B------:R-:W-:Y:S03]  /*93f0*/  VIADD R94, R94, 0x1 ;  /* 0x000000015e5e7836 */ /* 0x000fe60000000000 */
[----:B--2---:R-:W-:Y:S07]  /*9400*/  PRMT R0, R0, 0x654, R3 ;  /* 0x0000065400007816 */ /* 0x004fee0000000003 */
[----:B------:R2:W3:Y:S04]  /*9410*/  @P0 LDS.128 R76, [R2+UR50+0x300] ;  /* 0x00030032024c0984 */ /* 0x0004e80008000c00 */
[----:B------:R2:W4:Y:S01]  /*9420*/  @P0 LDS.128 R80, [R4+0x300] ;  /* 0x0003000004500984 */ /* 0x0005220000000c00 */
[C---:B------:R-:W-:Y:S01]  /*9430*/  ISETP.NE.AND P0, PT, R94.reuse, 0x2, PT ;  /* 0x000000025e00780c */ /* 0x040fe20003f05270 */
[----:B------:R-:W-:Y:S01]  /*9440*/  @!PT LDS RZ, [RZ] ;  /* 0x00000000fffff984 */ /* 0x000fe20000000800 */
[----:B------:R-:W-:Y:S01]  /*9450*/  @!PT LDS RZ, [RZ] ;  /* 0x00000000fffff984 */ /* 0x000fe20000000800 */
[----:B------:R-:W-:Y:S01]  /*9460*/  @!PT LDS RZ, [RZ] ;  /* 0x00000000fffff984 */ /* 0x000fe20000000800 */
[----:B------:R-:W-:Y:S01]  /*9470*/  @!PT LDS RZ, [RZ] ;  /* 0x00000000fffff984 */ /* 0x000fe20000000800 */
[----:B------:R5:W-:Y:S06]  /*9480*/  MEMBAR.ALL.CTA ;  /* 0x0000000000007992 */ /* 0x000bec0000008000 */
[----:B-----5:R-:W5:Y:S01]  /*9490*/  FENCE.VIEW.ASYNC.S ;  /* 0x00000000000073c6 */ /* 0x020f620000000000 */
[----:B------:R-:W-:Y:S01]  /*94a0*/  SEL R94, R94, RZ, P0 ;  /* 0x000000ff5e5e7207 */ /* 0x000fe20000000000 */
[----:B-----5:R5:W-:Y:S02]  /*94b0*/  SYNCS.ARRIVE.TRANS64.RED.A1T0 RZ, [R0+URZ], RZ ;  /* 0x000000ff00ff79a7 */ /* 0x020be400081004ff */
[----:B-----5:R-:W-:Y:S04]  /*94c0*/  SEL R0, RZ, 0x1, P0 ;  /* 0x00000001ff007807 */ /* 0x020fe80000000000 */
[----:B--23--:R-:W-:Y:S02]  /*94d0*/  LOP3.LUT R93, R93, R0, RZ, 0x3c, !PT ;  /* 0x000000005d5d7212 */ /* 0x00cfe400078e3cff */
.L_x_132:
[----:B------:R-:W-:Y:S05]  /*94e0*/  BSYNC B1 ;  /* 0x0000000000017941 */ /* 0x000fea0003800000 */
.L_x_131:
[----:B------:R-:W-:Y:S05]  /*94f0*/  VIADD R0, R39, 0x20 ;  /* 0x0000002027007836 */ /* 0x000fea0000000000 */
[----:B------:R-:W-:Y:S04]  /*9500*/  SHF.R.U32.HI R0, RZ, 0x15, R0 ;  /* 0x00000015ff007819 */ /* 0x000fe80000011600 */
[----:B------:R-:W-:Y:S11]  /*9510*/  LOP3.LUT P0, RZ, R0, 0x3, R87, 0x48, !PT ;  /* 0x0000000300ff7812 */ /* 0x000ff60007804857 */
[----:B------:R-:W-:Y:S02]  /*9520*/  @!UPT UIADD3 URZ, UPT, UPT, URZ, URZ, URZ ;  /* 0x000000fffffff290 */ /* 0x000fe4000fffe0ff */
[----:B------:R-:W-:Y:S05]  /*9530*/  @!P0 BRA `(.L_x_136) ;  /* 0x0000000000408947 */ /* 0x000fea0003800000 */
[----:B------:R-:W2:Y:S01]  /*9540*/  LDCU.64 UR8, c[0x4][0x70] ;  /* 0x01000e00ff0877ac */ /* 0x000ea20008000a00 */
[----:B------:R-:W-:Y:S01]  /*9550*/  MOV R3, 0x0 ;  /* 0x0000000000037802 */ /* 0x000fe20000000f00 */
[----:B------:R-:W-:Y:S02]  /*9560*/  HFMA2 R12, -RZ, RZ, 0, 5.9604644775390625e-08 ;  /* 0x00000001ff0c7431 */ /* 0x000fe400000001ff */
[----:B------:R-:W-:Y:S02]  /*9570*/  IMAD.MOV.U32 R8, RZ, RZ, 0x192 ;  /* 0x00000192ff087424 */ /* 0x000fe400078e00ff */
[----:B------:R-:W-:Y:S01]  /*9580*/  IMAD.MOV.U32 R13, RZ, RZ, RZ ;  /* 0x000000ffff0d7224 */ /* 0x000fe200078e00ff */
[----:B------:R-:W3:Y:S01]  /*9590*/  LDCU.64 UR6, c[0x4][0x78] ;  /* 0x01000f00ff0677ac */ /* 0x000ee20008000a00 */
[----:B------:R-:W1:Y:S01]  /*95a0*/  LDC.64 R2, c[0x4][R3] ;  /* 0x0100000003027b82 */ /* 0x000e620000000a00 */
[----:B------:R-:W5:Y:S01]  /*95b0*/  LDCU.64 UR4, c[0x4][0x10] ;  /* 0x01000200ff0477ac */ /* 0x000f620008000a00 */
[----:B--2---:R-:W-:Y:S01]  /*95c0*/  MOV R5, UR9 ;  /* 0x0000000900057c02 */ /* 0x004fe20008000f00 */
[----:B------:R-:W-:Y:S01]  /*95d0*/  IMAD.U32 R4, RZ, RZ, UR8 ;  /* 0x00000008ff047e24 */ /* 0x000fe2000f8e00ff */
[----:B---3--:R-:W-:Y:S01]  /*95e0*/  MOV R7, UR7 ;  /* 0x0000000700077c02 */ /* 0x008fe20008000f00 */
[----:B------:R-:W-:Y:S01]  /*95f0*/  IMAD.U32 R6, RZ, RZ, UR6 ;  /* 0x00000006ff067e24 */ /* 0x000fe2000f8e00ff */
[----:B-----5:R-:W-:Y:S01]  /*9600*/  MOV R11, UR5 ;  /* 0x00000005000b7c02 */ /* 0x020fe20008000f00 */
[----:B------:R-:W-:Y:S02]  /*9610*/  IMAD.U32 R10, RZ, RZ, UR4 ;  /* 0x00000004ff0a7e24 */ /* 0x000fe4000f8e00ff */
[----:B------:R-:W-:Y:S07]  /*9620*/  LEPC R20, `(.L_x_136) ;  /* 0x000000001014794e */ /* 0x000fee0000000000 */
[----:B-1--4-:R-:W-:Y:S05]  /*9630*/  CALL.ABS.NOINC R2 ;  /* 0x0000000002007343 */ /* 0x012fea0003c00000 */
.L_x_136:
[----:B------:R-:W-:Y:S01]  /*9640*/  ISETP.NE.AND P0, PT, R99, RZ, PT ;  /* 0x000000ff6300720c */ /* 0x000fe20003f05270 */
[----:B------:R-:W-:Y:S05]  /*9650*/  WARPSYNC.ALL ;  /* 0x0000000000007948 */ /* 0x000fea0003800000 */
[----:B------:R-:W-:Y:S01]  /*9660*/  R2UR UR4, R39 ;  /* 0x00000000270472ca */ /* 0x000fe200000e0000 */
[----:B------:R-:W-:Y:S01]  /*9670*/  BSSY.RECONVERGENT B0, `(.L_x_137) ;  /* 0x000009e000007945 */ /* 0x000fe20003800200 */
[-C--:B------:R-:W-:Y:S02]  /*9680*/  F2FP.F16.E4M3.UNPACK_B R42, R76.reuse ;  /* 0x0000004cff2a723e */ /* 0x080fe400020006ff */
[----:B------:R-:W-:Y:S02]  /*9690*/  F2FP.F16.E4M3.UNPACK_B R76, R76.H1 ;  /* 0x0000004cff4c723e */ /* 0x000fe400030006ff */
[-C--:B------:R-:W-:Y:S01]  /*96a0*/  F2FP.F16.E4M3.UNPACK_B R46, R77.reuse ;  /* 0x0000004dff2e723e */ /* 0x080fe200020006ff */
[--C-:B------:R-:W-:Y:S01]  /*96b0*/  HADD2.F32 R40, -RZ, R42.reuse.H0_H0 ;  /* 0x2000002aff287230 */ /* 0x100fe20000004100 */
[----:B------:R-:W-:Y:S01]  /*96c0*/  F2FP.F16.E4M3.UNPACK_B R77, R77.H1 ;  /* 0x0000004dff4d723e */ /* 0x000fe200030006ff */
[----:B------:R-:W-:Y:S01]  /*96d0*/  HADD2.F32 R42, -RZ, R42.H1_H1 ;  /* 0x3000002aff2a7230 */ /* 0x000fe20000004100 */
[-C--:B------:R-:W-:Y:S01]  /*96e0*/  F2FP.F16.E4M3.UNPACK_B R50, R78.reuse ;  /* 0x0000004eff32723e */ /* 0x080fe200020006ff */
[----:B------:R-:W-:Y:S01]  /*96f0*/  HADD2.F32 R43, -RZ, R76.H0_H0 ;  /* 0x2000004cff2b7230 */ /* 0x000fe20000004100 */
[----:B------:R-:W-:Y:S01]  /*9700*/  F2FP.F16.E4M3.UNPACK_B R78, R78.H1 ;  /* 0x0000004eff4e723e */ /* 0x000fe200030006ff */
[----:B------:R-:W2:Y:S01]  /*9710*/  LDTM.x32 R4, tmem[UR4+0x20] ;  /* 0x00002004000479ee */ /* 0x000ea200082c0000 */
[----:B------:R-:W-:Y:S01]  /*9720*/  NOP ;  /* 0x0000000000007918 */ /* 0x000fe20000000000 */
[----:B------:R-:W-:Y:S01]  /*9730*/  IADD3 R101, PT, PT, R101, 0x1f0, RZ ;  /* 0x000001f065657810 */ /* 0x000fe20007ffe0ff */
[--C-:B------:R-:W-:Y:S01]  /*9740*/  HADD2.F32 R45, -RZ, R46.reuse.H0_H0 ;  /* 0x2000002eff2d7230 */ /* 0x100fe20000004100 */
[----:B------:R-:W-:Y:S01]  /*9750*/  F2FP.F16.E4M3.UNPACK_B R54, R79 ;  /* 0x0000004fff36723e */ /* 0x000fe200020006ff */
[----:B------:R-:W-:Y:S01]  /*9760*/  HADD2.F32 R46, -RZ, R46.H1_H1 ;  /* 0x3000002eff2e7230 */ /* 0x000fe20000004100 */
[----:B------:R-:W-:Y:S01]  /*9770*/  LOP3.LUT R101, R101, 0xfefffff8, RZ, 0xc0, !PT ;  /* 0xfefffff865657812 */ /* 0x000fe200078ec0ff */
[--C-:B------:R-:W-:Y:S01]  /*9780*/  HADD2.F32 R49, -RZ, R50.reuse.H0_H0 ;  /* 0x20000032ff317230 */ /* 0x100fe20000004100 */
[----:B----4-:R-:W-:Y:S01]  /*9790*/  F2FP.F16.E4M3.UNPACK_B R58, R80 ;  /* 0x00000050ff3a723e */ /* 0x010fe200020006ff */
[----:B------:R-:W-:Y:S01]  /*97a0*/  HADD2.F32 R50, -RZ, R50.H1_H1 ;  /* 0x30000032ff327230 */ /* 0x000fe20000004100 */
[----:B--2---:R2:W-:Y:S01]  /*97b0*/  SYNCS.ARRIVE.TRANS64.RED.A1T0 RZ, [R101+URZ], RZ ;  /* 0x000000ff65ff79a7 */ /* 0x0045e200081004ff */
[--C-:B------:R-:W-:Y:S01]  /*97c0*/  HADD2.F32 R53, -RZ, R54.reuse.H0_H0 ;  /* 0x20000036ff357230 */ /* 0x100fe20000004100 */
[----:B------:R-:W-:Y:S01]  /*97d0*/  F2FP.F16.E4M3.UNPACK_B R62, R81 ;  /* 0x00000051ff3e723e */ /* 0x000fe200020006ff */
[----:B------:R-:W-:Y:S01]  /*97e0*/  HADD2.F32 R54, -RZ, R54.H1_H1 ;  /* 0x30000036ff367230 */ /* 0x000fe20000004100 */
[----:B------:R-:W-:Y:S01]  /*97f0*/  F2FP.F16.E4M3.UNPACK_B R66, R82 ;  /* 0x00000052ff42723e */ /* 0x000fe200020006ff */
[--C-:B------:R-:W-:Y:S01]  /*9800*/  HADD2.F32 R57, -RZ, R58.reuse.H0_H0 ;  /* 0x2000003aff397230 */ /* 0x100fe20000004100 */
[----:B------:R-:W-:Y:S01]  /*9810*/  F2FP.F16.E4M3.UNPACK_B R70, R83 ;  /* 0x00000053ff46723e */ /* 0x000fe200020006ff */
[----:B------:R-:W-:Y:S01]  /*9820*/  HADD2.F32 R58, -RZ, R58.H1_H1 ;  /* 0x3000003aff3a7230 */ /* 0x000fe20000004100 */
[----:B------:R-:W-:Y:S01]  /*9830*/  F2FP.F16.E4M3.UNPACK_B R79, R79.H1 ;  /* 0x0000004fff4f723e */ /* 0x000fe200030006ff */
[--C-:B------:R-:W-:Y:S01]  /*9840*/  HADD2.F32 R61, -RZ, R62.reuse.H0_H0 ;  /* 0x2000003eff3d7230 */ /* 0x100fe20000004100 */
[----:B------:R-:W-:Y:S01]  /*9850*/  F2FP.F16.E4M3.UNPACK_B R80, R80.H1 ;  /* 0x00000050ff50723e */ /* 0x000fe200030006ff */
[----:B------:R-:W-:Y:S01]  /*9860*/  HADD2.F32 R63, -RZ, R62.H1_H1 ;  /* 0x3000003eff3f7230 */ /* 0x000fe20000004100 */
[----:B------:R-:W-:Y:S01]  /*9870*/  F2FP.F16.E4M3.UNPACK_B R81, R81.H1 ;  /* 0x00000051ff51723e */ /* 0x000fe200030006ff */
[--C-:B------:R-:W-:Y:S02]  /*9880*/  HADD2.F32 R65, -RZ, R66.reuse.H0_H0 ;  /* 0x20000042ff417230 */ /* 0x100fe40000004100 */
[C---:B------:R-:W-:Y:S01]  /*9890*/  FMUL R4, R38.reuse, R4 ;  /* 0x0000000426047220 */ /* 0x040fe20000400000 */
[C---:B------:R-:W-:Y:S01]  /*98a0*/  FMUL R5, R38.reuse, R5 ;  /* 0x0000000526057220 */ /* 0x040fe20000400000 */
[C---:B------:R-:W-:Y:S01]  /*98b0*/  FMUL R8, R38.reuse, R8 ;  /* 0x0000000826087220 */ /* 0x040fe20000400000 */
[C---:B------:R-:W-:Y:S01]  /*98c0*/  FMUL R9, R38.reuse, R9 ;  /* 0x0000000926097220 */ /* 0x040fe20000400000 */
[C---:B------:R-:W-:Y:S01]  /*98d0*/  FFMA R4, R41.reuse, R40, R4 ;  /* 0x0000002829047223 */ /* 0x040fe20000000004 */
[C---:B------:R-:W-:Y:S01]  /*98e0*/  FFMA R5, R41.reuse, R42, R5 ;  /* 0x0000002a29057223 */ /* 0x040fe20000000005 */
        /* <DEDUP_REMOVED lines=8> */
[----:B------:R-:W-:Y:S02]  /*9970*/  HADD2.F32 R66, -RZ, R66.H1_H1 ;  /* 0x30000042ff427230 */ /* 0x000fe40000004100 */
[C---:B------:R-:W-:Y:S01]  /*9980*/  FMUL R24, R38.reuse, R28 ;  /* 0x0000001c26187220 */ /* 0x040fe20000400000 */
[C---:B------:R-:W-:Y:S01]  /*9990*/  FMUL R25, R38.reuse, R29 ;  /* 0x0000001d26197220 */ /* 0x040fe20000400000 */
[--C-:B------:R-:W-:Y:S02]  /*99a0*/  HADD2.F32 R69, -RZ, R70.reuse.H0_H0 ;  /* 0x20000046ff457230 */ /* 0x100fe40000004100 */
[C---:B------:R-:W-:Y:S01]  /*99b0*/  FMUL R28, R38.reuse, R32 ;  /* 0x00000020261c7220 */ /* 0x040fe20000400000 */
[----:B------:R-:W-:Y:S02]  /*99c0*/  HADD2.F32 R70, -RZ, R70.H1_H1 ;  /* 0x30000046ff467230 */ /* 0x000fe40000004100 */
[C---:B------:R-:W-:Y:S01]  /*99d0*/  FMUL R29, R38.reuse, R33 ;  /* 0x00000021261d7220 */ /* 0x040fe20000400000 */
[----:B------:R-:W-:Y:S02]  /*99e0*/  HADD2.F32 R44, -RZ, R76.H1_H1 ;  /* 0x3000004cff2c7230 */ /* 0x000fe40000004100 */
[C---:B------:R-:W-:Y:S01]  /*99f0*/  FMUL R6, R38.reuse, R6 ;  /* 0x0000000626067220 */ /* 0x040fe20000400000 */
[C---:B------:R-:W-:Y:S01]  /*9a00*/  FMUL R7, R38.reuse, R7 ;  /* 0x0000000726077220 */ /* 0x040fe20000400000 */
[--C-:B------:R-:W-:Y:S02]  /*9a10*/  HADD2.F32 R47, -RZ, R77.reuse.H0_H0 ;  /* 0x2000004dff2f7230 */ /* 0x100fe40000004100 */
[C---:B------:R-:W-:Y:S01]  /*9a20*/  FMUL R10, R38.reuse, R10 ;  /* 0x0000000a260a7220 */ /* 0x040fe20000400000 */
[C---:B------:R-:W-:Y:S01]  /*9a30*/  FFMA R6, R41.reuse, R43, R6 ;  /* 0x0000002b29067223 */ /* 0x040fe20000000006 */
[----:B------:R-:W-:Y:S02]  /*9a40*/  HADD2.F32 R48, -RZ, R77.H1_H1 ;  /* 0x3000004dff307230 */ /* 0x000fe40000004100 */
[C---:B------:R-:W-:Y:S01]  /*9a50*/  FFMA R7, R41.reuse, R44, R7 ;  /* 0x0000002c29077223 */ /* 0x040fe20000000007 */
[C---:B------:R-:W-:Y:S01]  /*9a60*/  FFMA R8, R41.reuse, R45, R8 ;  /* 0x0000002d29087223 */ /* 0x040fe20000000008 */
[C---:B------:R-:W-:Y:S01]  /*9a70*/  FFMA R9, R41.reuse, R46, R9 ;  /* 0x0000002e29097223 */ /* 0x040fe20000000009 */
[----:B------:R-:W-:Y:S01]  /*9a80*/  FFMA R10, R41, R47, R10 ;  /* 0x0000002f290a7223 */ /* 0x000fe2000000000a */
[C---:B------:R-:W-:Y:S01]  /*9a90*/  FMUL R11, R38.reuse, R11 ;  /* 0x0000000b260b7220 */ /* 0x040fe20000400000 */
[----:B------:R-:W-:Y:S01]  /*9aa0*/  F2FP.F16.E4M3.UNPACK_B R82, R82.H1 ;  /* 0x00000052ff52723e */ /* 0x000fe200030006ff */
[--C-:B------:R-:W-:Y:S01]  /*9ab0*/  HADD2.F32 R51, -RZ, R78.reuse.H0_H0 ;  /* 0x2000004eff337230 */ /* 0x100fe20000004100 */
[----:B-1----:R-:W-:Y:S01]  /*9ac0*/  F2FP.SATFINITE.E4M3.F32.PACK_AB_MERGE_C R104, R7, R6, RZ ;  /* 0x000000060768723e */ /* 0x002fe200048070ff */
[C---:B------:R-:W-:Y:S01]  /*9ad0*/  FFMA R11, R41.reuse, R48, R11 ;  /* 0x00000030290b7223 */ /* 0x040fe2000000000b */
[C---:B------:R-:W-:Y:S01]  /*9ae0*/  FFMA R12, R41.reuse, R49, R12 ;  /* 0x00000031290c7223 */ /* 0x040fe2000000000c */
[----:B------:R-:W-:Y:S01]  /*9af0*/  FFMA R13, R41, R50, R13 ;  /* 0x00000032290d7223 */ /* 0x000fe2000000000d */
[----:B------:R-:W-:Y:S01]  /*9b00*/  F2FP.SATFINITE.E4M3.F32.PACK_AB_MERGE_C R104, R5, R4, R104 ;  /* 0x000000040568723e */ /* 0x000fe20004807068 */
[----:B------:R-:W-:Y:S01]  /*9b10*/  HADD2.F32 R52, -RZ, R78.H1_H1 ;  /* 0x3000004eff347230 */ /* 0x000fe20000004100 */
[----:B------:R-:W-:Y:S01]  /*9b20*/  F2FP.SATFINITE.E4M3.F32.PACK_AB_MERGE_C R105, R11, R10, RZ ;  /* 0x0000000a0b69723e */ /* 0x000fe200048070ff */
[C---:B------:R-:W-:Y:S01]  /*9b30*/  FMUL R14, R38.reuse, R14 ;  /* 0x0000000e260e7220 */ /* 0x040fe20000400000 */
[C---:B------:R-:W-:Y:S01]  /*9b40*/  FMUL R15, R38.reuse, R15 ;  /* 0x0000000f260f7220 */ /* 0x040fe20000400000 */
[--C-:B------:R-:W-:Y:S01]  /*9b50*/  HADD2.F32 R55, -RZ, R79.reuse.H0_H0 ;  /* 0x2000004fff377230 */ /* 0x100fe20000004100 */
[----:B------:R-:W-:Y:S01]  /*9b60*/  F2FP.SATFINITE.E4M3.F32.PACK_AB_MERGE_C R105, R9, R8, R105 ;  /* 0x000000080969723e */ /* 0x000fe20004807069 */
[C---:B------:R-:W-:Y:S01]  /*9b70*/  FFMA R14, R41.reuse, R51, R14 ;  /* 0x00000033290e7223 */ /* 0x040fe2000000000e */
[C---:B------:R-:W-:Y:S01]  /*9b80*/  FFMA R15, R41.reuse, R52, R15 ;  /* 0x00000034290f7223 */ /* 0x040fe2000000000f */
[C---:B------:R-:W-:Y:S01]  /*9b90*/  FFMA R16, R41.reuse, R53, R16 ;  /* 0x0000003529107223 */ /* 0x040fe20000000010 */
[C---:B------:R-:W-:Y:S01]  /*9ba0*/  FFMA R17, R41.reuse, R54, R17 ;  /* 0x0000003629117223 */ /* 0x040fe20000000011 */
        /* <DEDUP_REMOVED lines=18> */
[----:B------:R-:W-:Y:S01]  /*9cd0*/  F2FP.F16.E4M3.UNPACK_B R83, R83.H1 ;  /* 0x00000053ff53723e */ /* 0x000fe200030006ff */
        /* <DEDUP_REMOVED lines=16> */
[----:B------:R-:W-:Y:S01]  /*9de0*/  FFMA R28, R41, R69, R28 ;  /* 0x00000045291c7223 */ /* 0x000fe2000000001c */
[----:B------:R-:W-:Y:S01]  /*9df0*/  F2FP.SATFINITE.E4M3.F32.PACK_AB_MERGE_C R107, R19, R18, RZ ;  /* 0x00000012136b723e */ /* 0x000fe200048070ff */
        /* <DEDUP_REMOVED lines=14> */
[----:B--2---:R-:W-:Y:S03]  /*9ee0*/  IADD3 R101, PT, PT, R36, 0x1, RZ ;  /* 0x0000000124657810 */ /* 0x004fe60007ffe0ff */
        /* <DEDUP_REMOVED lines=10> */
[----:B------:R-:W-:Y:S02]  /*9f90*/  UIADD3 UR40, UPT, UPT, UR50, 0x3300, URZ ;  /* 0x0000330032287890 */ /* 0x000fe4000fffe0ff */
[----:B------:R-:W-:Y:S02]  /*9fa0*/  UIADD3 UR41, UPT, UPT, UR51, 0x20, URZ ;  /* 0x0000002033297890 */ /* 0x000fe4000fffe0ff */
[----:B------:R-:W-:Y:S02]  /*9fb0*/  UIADD3 UR6, UPT, UPT, UR50, 0x3b00, URZ ;  /* 0x00003b0032067890 */ /* 0x000fe4000fffe0ff */
[----:B------:R-:W-:Y:S02]  /*9fc0*/  UIADD3 UR7, UPT, UPT, UR51, 0x60, URZ ;  /* 0x0000006033077890 */ /* 0x000fe4000fffe0ff */
        /* <DEDUP_REMOVED lines=8> */
.L_x_138:
[----:B------:R-:W-:Y:S05]  /*a050*/  BSYNC.RECONVERGENT B0 ;  /* 0x0000000000007941 */ /* 0x000fea0003800200 */
.L_x_137:
[----:B------:R-:W-:Y:S01]  /*a060*/  R2UR UR5, R90 ;  /* 0x000000005a0572ca */ /* 0x000fe200000e0000 */
[----:B------:R-:W-:Y:S01]  /*a070*/  BAR.SYNC.DEFER_BLOCKING 0x1, 0x80 ;  /* 0x0042000000007b1d */ /* 0x000fe20000010000 */
[----:B------:R-:W-:Y:S01]  /*a080*/  R2UR UR4, R91 ;  /* 0x000000005b0472ca */ /* 0x000fe200000e0000 */
[----:B------:R-:W-:Y:S01]  /*a090*/  UISETP.NE.AND UP0, UPT, UR54, URZ, UPT ;  /* 0x000000ff3600728c */ /* 0x000fe2000bf05270 */
[----:B------:R-:W-:Y:S02]  /*a0a0*/  ISETP.NE.AND P0, PT, R101, 0x2, PT ;  /* 0x000000026500780c */ /* 0x000fe40003f05270 */
[----:B------:R-:W-:Y:S02]  /*a0b0*/  LOP3.LUT R95, R95, 0x1, RZ, 0x3c, !PT ;  /* 0x000000015f5f7812 */ /* 0x000fe400078e3cff */
[----:B------:R-:W-:Y:S02]  /*a0c0*/  SEL R3, RZ, 0x1, P0 ;  /* 0x00000001ff037807 */ /* 0x000fe40000000000 */
[----:B------:R-:W-:Y:S02]  /*a0d0*/  SEL R36, R101, RZ, P0 ;  /* 0x000000ff65247207 */ /* 0x000fe40000000000 */
[----:B------:R-:W-:Y:S01]  /*a0e0*/  LOP3.LUT R96, R96, R3, RZ, 0x3c, !PT ;  /* 0x0000000360607212 */ /* 0x000fe200078e3cff */
[----:B------:R-:W-:Y:S02]  /*a0f0*/  UIADD3 UR18, UPT, UPT, UR36, UR5, URZ ;  /* 0x0000000524127290 */ /* 0x000fe4000fffe0ff */
[----:B------:R-:W-:Y:S01]  /*a100*/  UIADD3 UR20, UPT, UPT, UR37, UR4, URZ ;  /* 0x0000000425147290 */ /* 0x000fe2000fffe0ff */
[----:B------:R-:W-:Y:S01]  /*a110*/  UMOV UR52, UR63 ;  /* 0x0000003f00347c82 */ /* 0x000fe20008000000 */
[----:B------:R-:W-:Y:S10]  /*a120*/  BRA.U UP0, `(.L_x_139) ;  /* 0xffffffcd00f87547 */ /* 0x000ff4000b83ffff */
[----:B------:R-:W-:Y:S05]  /*a130*/  EXIT ;  /* 0x000000000000794d */ /* 0x000fea0003800000 */
.L_x_25:
[----:B------:R-:W-:Y:S07]  /*a140*/  MOV R0, UR11 ;  /* 0x0000000b00007c02 */ /* 0x000fee0008000f00 */
.L_x_140:
[----:B-1----:R1:W4:Y:S02]  /*a150*/  SYNCS.PHASECHK.TRANS64.TRYWAIT P0, [R0+URZ+0xd0], R5 ;  /* 0x0000d005000075a7 */ /* 0x00232400080011ff */
[----:B----4-:R-:W-:Y:S05]  /*a160*/  @!P0 NANOSLEEP.SYNCS 0x989680 ;  /* 0x009896800000895d */ /* 0x010fea0003900000 */
[----:B------:R-:W4:Y:S02]  /*a170*/  @!P0 SYNCS.PHASECHK.TRANS64 P0, [R0+URZ+0xd0], R5 ;  /* 0x0000d005000085a7 */ /* 0x000f2400080010ff */
[----:B----4-:R-:W-:Y:S05]  /*a180*/  @!P0 BRA `(.L_x_140) ;  /* 0xfffffffc00f08947 */ /* 0x010fea000383ffff */
[----:B------:R-:W-:Y:S05]  /*a190*/  BRA `(.L_x_24) ;  /* 0xffffff80005c7947 */ /* 0x000fea000383ffff */
.L_x_32:
[----:B------:R-:W-:Y:S07]  /*a1a0*/  MOV R0, UR11 ;  /* 0x0000000b00007c02 */ /* 0x000fee0008000f00 */
.L_x_141:
[----:B--2---:R2:W3:Y:S02]  /*a1b0*/  SYNCS.PHASECHK.TRANS64.TRYWAIT P0, [R0+URZ+0xd0], R5 ;  /* 0x0000d005000075a7 */ /* 0x0044e400080011ff */
[----:B---3--:R-:W-:Y:S05]  /*a1c0*/  @!P0 NANOSLEEP.SYNCS 0x989680 ;  /* 0x009896800000895d */ /* 0x008fea0003900000 */
[----:B------:R-:W3:Y:S02]  /*a1d0*/  @!P0 SYNCS.PHASECHK.TRANS64 P0, [R0+URZ+0xd0], R5 ;  /* 0x0000d005000085a7 */ /* 0x000ee400080010ff */
[----:B---3--:R-:W-:Y:S05]  /*a1e0*/  @!P0 BRA `(.L_x_141) ;  /* 0xfffffffc00f08947 */ /* 0x008fea000383ffff */
[----:B------:R-:W-:Y:S05]  /*a1f0*/  BRA `(.L_x_31) ;  /* 0xffffff8400c87947 */ /* 0x000fea000383ffff */
.L_x_37:
[----:B------:R-:W-:-:S07]  /*a200*/  MOV R0, UR35 ;  /* 0x0000002300007c02 */ /* 0x000fce0008000f00 */
.L_x_142:
[----:B--2---:R2:W4:Y:S02]  /*a210*/  SYNCS.PHASECHK.TRANS64.TRYWAIT P0, [R0+URZ+0x1d0], R3 ;  /* 0x0001d003000075a7 */ /* 0x00452400080011ff */
[----:B----4-:R-:W-:Y:S05]  /*a220*/  @!P0 NANOSLEEP.SYNCS 0x989680 ;  /* 0x009896800000895d */ /* 0x010fea0003900000 */
[----:B------:R-:W4:Y:S02]  /*a230*/  @!P0 SYNCS.PHASECHK.TRANS64 P0, [R0+URZ+0x1d0], R3 ;  /* 0x0001d003000085a7 */ /* 0x000f2400080010ff */
[----:B----4-:R-:W-:Y:S05]  /*a240*/  @!P0 BRA `(.L_x_142) ;  /* 0xfffffffc00f08947 */ /* 0x010fea000383ffff */
[----:B------:R-:W-:Y:S05]  /*a250*/  BRA `(.L_x_143) ;  /* 0xffffff8800b47947 */ /* 0x000fea000383ffff */
.L_x_41:
[----:B------:R-:W-:-:S07]  /*a260*/  MOV R0, UR4 ;  /* 0x0000000400007c02 */ /* 0x000fce0008000f00 */
.L_x_144:
[----:B-1----:R1:W2:Y:S02]  /*a270*/  SYNCS.PHASECHK.TRANS64.TRYWAIT P0, [R0+URZ], R3 ;  /* 0x00000003000075a7 */ /* 0x0022a400080011ff */
[----:B--2---:R-:W-:Y:S05]  /*a280*/  @!P0 NANOSLEEP.SYNCS 0x989680 ;  /* 0x009896800000895d */ /* 0x004fea0003900000 */
[----:B------:R-:W2:Y:S02]  /*a290*/  @!P0 SYNCS.PHASECHK.TRANS64 P0, [R0+URZ], R3 ;  /* 0x00000003000085a7 */ /* 0x000ea400080010ff */
[----:B--2---:R-:W-:Y:S05]  /*a2a0*/  @!P0 BRA `(.L_x_144) ;  /* 0xfffffffc00f08947 */ /* 0x004fea000383ffff */
[----:B------:R-:W-:Y:S05]  /*a2b0*/  BRA `(.L_x_145) ;  /* 0xffffff9000487947 */ /* 0x000fea000383ffff */
.L_x_42:
[----:B------:R-:W-:-:S07]  /*a2c0*/  MOV R0, UR5 ;  /* 0x0000000500007c02 */ /* 0x000fce0008000f00 */
.L_x_146:
[----:B-1----:R1:W2:Y:S02]  /*a2d0*/  SYNCS.PHASECHK.TRANS64.TRYWAIT P0, [R0+URZ], R3 ;  /* 0x00000003000075a7 */ /* 0x0022a400080011ff */
[----:B--2---:R-:W-:Y:S05]  /*a2e0*/  @!P0 NANOSLEEP.SYNCS 0x989680 ;  /* 0x009896800000895d */ /* 0x004fea0003900000 */
[----:B------:R-:W2:Y:S02]  /*a2f0*/  @!P0 SYNCS.PHASECHK.TRANS64 P0, [R0+URZ], R3 ;  /* 0x00000003000085a7 */ /* 0x000ea400080010ff */
[----:B--2---:R-:W-:Y:S05]  /*a300*/  @!P0 BRA `(.L_x_146) ;  /* 0xfffffffc00f08947 */ /* 0x004fea000383ffff */
[----:B------:R-:W-:Y:S05]  /*a310*/  BRA `(.L_x_147) ;  /* 0xffffff9000587947 */ /* 0x000fea000383ffff */
.L_x_43:
[----:B------:R-:W-:-:S07]  /*a320*/  MOV R0, UR5 ;  /* 0x0000000500007c02 */ /* 0x000fce0008000f00 */
.L_x_148:
[----:B-1----:R1:W2:Y:S02]  /*a330*/  SYNCS.PHASECHK.TRANS64.TRYWAIT P0, [R0+URZ], R3 ;  /* 0x00000003000075a7 */ /* 0x0022a400080011ff */
[----:B--2---:R-:W-:Y:S05]  /*a340*/  @!P0 NANOSLEEP.SYNCS 0x989680 ;  /* 0x009896800000895d */ /* 0x004fea0003900000 */
[----:B------:R-:W2:Y:S02]  /*a350*/  @!P0 SYNCS.PHASECHK.TRANS64 P0, [R0+URZ], R3 ;  /* 0x00000003000085a7 */ /* 0x000ea400080010ff */
[----:B--2---:R-:W-:Y:S05]  /*a360*/  @!P0 BRA `(.L_x_148) ;  /* 0xfffffffc00f08947 */ /* 0x004fea000383ffff */
[----:B------:R-:W-:Y:S05]  /*a370*/  BRA `(.L_x_149) ;  /* 0xffffff9000687947 */ /* 0x000fea000383ffff */
.L_x_44:
[----:B------:R-:W-:-:S07]  /*a380*/  MOV R0, UR5 ;  /* 0x0000000500007c02 */ /* 0x000fce0008000f00 */
.L_x_150:
[----:B-1----:R1:W2:Y:S02]  /*a390*/  SYNCS.PHASECHK.TRANS64.TRYWAIT P0, [R0+URZ], R3 ;  /* 0x00000003000075a7 */ /* 0x0022a400080011ff */
[----:B--2---:R-:W-:Y:S05]  /*a3a0*/  @!P0 NANOSLEEP.SYNCS 0x989680 ;  /* 0x009896800000895d */ /* 0x004fea0003900000 */
[----:B------:R-:W2:Y:S02]  /*a3b0*/  @!P0 SYNCS.PHASECHK.TRANS64 P0, [R0+URZ], R3 ;  /* 0x00000003000085a7 */ /* 0x000ea400080010ff */
[----:B--2---:R-:W-:Y:S05]  /*a3c0*/  @!P0 BRA `(.L_x_150) ;  /* 0xfffffffc00f08947 */ /* 0x004fea000383ffff */
[----:B------:R-:W-:Y:S05]  /*a3d0*/  BRA `(.L_x_151) ;  /* 0xffffff9000787947 */ /* 0x000fea000383ffff */
.L_x_45:
[----:B------:R-:W-:-:S07]  /*a3e0*/  MOV R0, UR5 ;  /* 0x0000000500007c02 */ /* 0x000fce0008000f00 */
.L_x_152:
[----:B-1----:R1:W2:Y:S02]  /*a3f0*/  SYNCS.PHASECHK.TRANS64.TRYWAIT P0, [R0+URZ], R3 ;  /* 0x00000003000075a7 */ /* 0x0022a400080011ff */
[----:B--2---:R-:W-:Y:S05]  /*a400*/  @!P0 NANOSLEEP.SYNCS 0x989680 ;  /* 0x009896800000895d */ /* 0x004fea0003900000 */
[----:B------:R-:W2:Y:S02]  /*a410*/  @!P0 SYNCS.PHASECHK.TRANS64 P0, [R0+URZ], R3 ;  /* 0x00000003000085a7 */ /* 0x000ea400080010ff */
[----:B--2---:R-:W-:Y:S05]  /*a420*/  @!P0 BRA `(.L_x_152) ;  /* 0xfffffffc00f08947 */ /* 0x004fea000383ffff */
[----:B------:R-:W-:Y:S05]  /*a430*/  BRA `(.L_x_153) ;  /* 0xffffff9000887947 */ /* 0x000fea000383ffff */
.L_x_46:
[----:B------:R-:W-:-:S07]  /*a440*/  MOV R0, UR5 ;  /* 0x0000000500007c02 */ /* 0x000fce0008000f00 */
.L_x_154:
[----:B-1----:R1:W2:Y:S02]  /*a450*/  SYNCS.PHASECHK.TRANS64.TRYWAIT P0, [R0+URZ], R3 ;  /* 0x00000003000075a7 */ /* 0x0022a400080011ff */
[----:B--2---:R-:W-:Y:S05]  /*a460*/  @!P0 NANOSLEEP.SYNCS 0x989680 ;  /* 0x009896800000895d */ /* 0x004fea0003900000 */
[----:B------:R-:W2:Y:S02]  /*a470*/  @!P0 SYNCS.PHASECHK.TRANS64 P0, [R0+URZ], R3 ;  /* 0x00000003000085a7 */ /* 0x000ea400080010ff */
[----:B--2---:R-:W-:Y:S05]  /*a480*/  @!P0 BRA `(.L_x_154) ;  /* 0xfffffffc00f08947 */ /* 0x004fea000383ffff */
[----:B------:R-:W-:Y:S05]  /*a490*/  BRA `(.L_x_155) ;  /* 0xffffff9000987947 */ /* 0x000fea000383ffff */
.L_x_47:
[----:B------:R-:W-:-:S07]  /*a4a0*/  MOV R0, UR5 ;  /* 0x0000000500007c02 */ /* 0x000fce0008000f00 */
.L_x_156:
[----:B-1----:R1:W2:Y:S02]  /*a4b0*/  SYNCS.PHASECHK.TRANS64.TRYWAIT P0, [R0+URZ], R3 ;  /* 0x00000003000075a7 */ /* 0x0022a400080011ff */
[----:B--2---:R-:W-:Y:S05]  /*a4c0*/  @!P0 NANOSLEEP.SYNCS 0x989680 ;  /* 0x009896800000895d */ /* 0x004fea0003900000 */
[----:B------:R-:W2:Y:S02]  /*a4d0*/  @!P0 SYNCS.PHASECHK.TRANS64 P0, [R0+URZ], R3 ;  /* 0x00000003000085a7 */ /* 0x000ea400080010ff */
[----:B--2---:R-:W-:Y:S05]  /*a4e0*/  @!P0 BRA `(.L_x_156) ;  /* 0xfffffffc00f08947 */ /* 0x004fea000383ffff */
[----:B------:R-:W-:Y:S05]  /*a4f0*/  BRA `(.L_x_157) ;  /* 0xffffff9000a87947 */ /* 0x000fea000383ffff */
.L_x_48:
[----:B------:R-:W-:-:S07]  /*a500*/  MOV R0, UR5 ;  /* 0x0000000500007c02 */ /* 0x000fce0008000f00 */
.L_x_158:
[----:B-1----:R1:W2:Y:S02]  /*a510*/  SYNCS.PHASECHK.TRANS64.TRYWAIT P0, [R0+URZ], R3 ;  /* 0x00000003000075a7 */ /* 0x0022a400080011ff */
[----:B--2---:R-:W-:Y:S05]  /*a520*/  @!P0 NANOSLEEP.SYNCS 0x989680 ;  /* 0x009896800000895d */ /* 0x004fea0003900000 */
[----:B------:R-:W2:Y:S02]  /*a530*/  @!P0 SYNCS.PHASECHK.TRANS64 P0, [R0+URZ], R3 ;  /* 0x00000003000085a7 */ /* 0x000ea400080010ff */
[----:B--2---:R-:W-:Y:S05]  /*a540*/  @!P0 BRA `(.L_x_158) ;  /* 0xfffffffc00f08947 */ /* 0x004fea000383ffff */
[----:B------:R-:W-:Y:S05]  /*a550*/  BRA `(.L_x_159) ;  /* 0xffffff9000b87947 */ /* 0x000fea000383ffff */
.L_x_49:
[----:B------:R-:W-:-:S07]  /*a560*/  MOV R0, UR5 ;  /* 0x0000000500007c02 */ /* 0x000fce0008000f00 */
.L_x_160:
[----:B-1----:R1:W2:Y:S02]  /*a570*/  SYNCS.PHASECHK.TRANS64.TRYWAIT P0, [R0+URZ], R3 ;  /* 0x00000003000075a7 */ /* 0x0022a400080011ff */
[----:B--2---:R-:W-:Y:S05]  /*a580*/  @!P0 NANOSLEEP.SYNCS 0x989680 ;  /* 0x009896800000895d */ /* 0x004fea0003900000 */
[----:B------:R-:W2:Y:S02]  /*a590*/  @!P0 SYNCS.PHASECHK.TRANS64 P0, [R0+URZ], R3 ;  /* 0x00000003000085a7 */ /* 0x000ea400080010ff */
[----:B--2---:R-:W-:Y:S05]  /*a5a0*/  @!P0 BRA `(.L_x_160) ;  /* 0xfffffffc00f08947 */ /* 0x004fea000383ffff */
[----:B------:R-:W-:Y:S05]  /*a5b0*/  BRA `(.L_x_161) ;  /* 0xffffff9000c87947 */ /* 0x000fea000383ffff */
.L_x_50:
[----:B------:R-:W-:-:S07]  /*a5c0*/  MOV R0, UR5 ;  /* 0x0000000500007c02 */ /* 0x000fce0008000f00 */
.L_x_162:
[----:B-1----:R1:W2:Y:S02]  /*a5d0*/  SYNCS.PHASECHK.TRANS64.TRYWAIT P0, [R0+URZ], R3 ;  /* 0x00000003000075a7 */ /* 0x0022a400080011ff */
[----:B--2---:R-:W-:Y:S05]  /*a5e0*/  @!P0 NANOSLEEP.SYNCS 0x989680 ;  /* 0x009896800000895d */ /* 0x004fea0003900000 */
[----:B------:R-:W2:Y:S02]  /*a5f0*/  @!P0 SYNCS.PHASECHK.TRANS64 P0, [R0+URZ], R3 ;  /* 0x00000003000085a7 */ /* 0x000ea400080010ff */
[----:B--2---:R-:W-:Y:S05]  /*a600*/  @!P0 BRA `(.L_x_162) ;  /* 0xfffffffc00f08947 */ /* 0x004fea000383ffff */
[----:B------:R-:W-:Y:S05]  /*a610*/  BRA `(.L_x_163) ;  /* 0xffffff9000d87947 */ /* 0x000fea000383ffff */
.L_x_51:
[----:B------:R-:W-:-:S07]  /*a620*/  MOV R0, UR5 ;  /* 0x0000000500007c02 */ /* 0x000fce0008000f00 */
.L_x_164:
[----:B-1----:R1:W2:Y:S02]  /*a630*/  SYNCS.PHASECHK.TRANS64.TRYWAIT P0, [R0+URZ], R3 ;  /* 0x00000003000075a7 */ /* 0x0022a400080011ff */
[----:B--2---:R-:W-:Y:S05]  /*a640*/  @!P0 NANOSLEEP.SYNCS 0x989680 ;  /* 0x009896800000895d */ /* 0x004fea0003900000 */
[----:B------:R-:W2:Y:S02]  /*a650*/  @!P0 SYNCS.PHASECHK.TRANS64 P0, [R0+URZ], R3 ;  /* 0x00000003000085a7 */ /* 0x000ea400080010ff */
[----:B--2---:R-:W-:Y:S05]  /*a660*/  @!P0 BRA `(.L_x_164) ;  /* 0xfffffffc00f08947 */ /* 0x004fea000383ffff */
[----:B------:R-:W-:Y:S05]  /*a670*/  BRA `(.L_x_165) ;  /* 0xffffff9000e87947 */ /* 0x000fea000383ffff */
.L_x_52:
[----:B------:R-:W-:-:S07]  /*a680*/  MOV R0, UR5 ;  /* 0x0000000500007c02 */ /* 0x000fce0008000f00 */
.L_x_166:
[----:B-1----:R1:W2:Y:S02]  /*a690*/  SYNCS.PHASECHK.TRANS64.TRYWAIT P0, [R0+URZ], R3 ;  /* 0x00000003000075a7 */ /* 0x0022a400080011ff */
[----:B--2---:R-:W-:Y:S05]  /*a6a0*/  @!P0 NANOSLEEP.SYNCS 0x989680 ;  /* 0x009896800000895d */ /* 0x004fea0003900000 */
[----:B------:R-:W2:Y:S02]  /*a6b0*/  @!P0 SYNCS.PHASECHK.TRANS64 P0, [R0+URZ], R3 ;  /* 0x00000003000085a7 */ /* 0x000ea400080010ff */
[----:B--2---:R-:W-:Y:S05]  /*a6c0*/  @!P0 BRA `(.L_x_166) ;  /* 0xfffffffc00f08947 */ /* 0x004fea000383ffff */
[----:B------:R-:W-:Y:S05]  /*a6d0*/  BRA `(.L_x_167) ;  /* 0xffffff9000f87947 */ /* 0x000fea000383ffff */
.L_x_53:
[----:B------:R-:W-:-:S07]  /*a6e0*/  MOV R0, UR5 ;  /* 0x0000000500007c02 */ /* 0x000fce0008000f00 */
.L_x_168:
[----:B-1----:R1:W2:Y:S02]  /*a6f0*/  SYNCS.PHASECHK.TRANS64.TRYWAIT P0, [R0+URZ], R3 ;  /* 0x00000003000075a7 */ /* 0x0022a400080011ff */
[----:B--2---:R-:W-:Y:S05]  /*a700*/  @!P0 NANOSLEEP.SYNCS 0x989680 ;  /* 0x009896800000895d */ /* 0x004fea0003900000 */
[----:B------:R-:W2:Y:S02]  /*a710*/  @!P0 SYNCS.PHASECHK.TRANS64 P0, [R0+URZ], R3 ;  /* 0x00000003000085a7 */ /* 0x000ea400080010ff */
[----:B--2---:R-:W-:Y:S05]  /*a720*/  @!P0 BRA `(.L_x_168) ;  /* 0xfffffffc00f08947 */ /* 0x004fea000383ffff */
[----:B------:R-:W-:Y:S05]  /*a730*/  BRA `(.L_x_169) ;  /* 0xffffff9400087947 */ /* 0x000fea000383ffff */
.L_x_54:
[----:B------:R-:W-:-:S07]  /*a740*/  MOV R0, UR5 ;  /* 0x0000000500007c02 */ /* 0x000fce0008000f00 */
.L_x_170:
[----:B-1----:R1:W2:Y:S02]  /*a750*/  SYNCS.PHASECHK.TRANS64.TRYWAIT P0, [R0+URZ], R3 ;  /* 0x00000003000075a7 */ /* 0x0022a400080011ff */
[----:B--2---:R-:W-:Y:S05]  /*a760*/  @!P0 NANOSLEEP.SYNCS 0x989680 ;  /* 0x009896800000895d */ /* 0x004fea0003900000 */
[----:B------:R-:W2:Y:S02]  /*a770*/  @!P0 SYNCS.PHASECHK.TRANS64 P0, [R0+URZ], R3 ;  /* 0x00000003000085a7 */ /* 0x000ea400080010ff */
[----:B--2---:R-:W-:Y:S05]  /*a780*/  @!P0 BRA `(.L_x_170) ;  /* 0xfffffffc00f08947 */ /* 0x004fea000383ffff */
[----:B------:R-:W-:Y:S05]  /*a790*/  BRA `(.L_x_171) ;  /* 0xffffff9400187947 */ /* 0x000fea000383ffff */
.L_x_55:
[----:B------:R-:W-:-:S07]  /*a7a0*/  MOV R0, UR5 ;  /* 0x0000000500007c02 */ /* 0x000fce0008000f00 */
.L_x_172:
[----:B-1----:R1:W2:Y:S02]  /*a7b0*/  SYNCS.PHASECHK.TRANS64.TRYWAIT P0, [R0+URZ], R3 ;  /* 0x00000003000075a7 */ /* 0x0022a400080011ff */
[----:B--2---:R-:W-:Y:S05]  /*a7c0*/  @!P0 NANOSLEEP.SYNCS 0x989680 ;  /* 0x009896800000895d */ /* 0x004fea0003900000 */
[----:B------:R-:W2:Y:S02]  /*a7d0*/  @!P0 SYNCS.PHASECHK.TRANS64 P0, [R0+URZ], R3 ;  /* 0x00000003000085a7 */ /* 0x000ea400080010ff */
[----:B--2---:R-:W-:Y:S05]  /*a7e0*/  @!P0 BRA `(.L_x_172) ;  /* 0xfffffffc00f08947 */ /* 0x004fea000383ffff */
[----:B------:R-:W-:Y:S05]  /*a7f0*/  BRA `(.L_x_173) ;  /* 0xffffff9400287947 */ /* 0x000fea000383ffff */
.L_x_56:
[----:B------:R-:W-:-:S07]  /*a800*/  MOV R0, UR5 ;  /* 0x0000000500007c02 */ /* 0x000fce0008000f00 */
.L_x_174:
[----:B-1----:R1:W2:Y:S02]  /*a810*/  SYNCS.PHASECHK.TRANS64.TRYWAIT P0, [R0+URZ], R3 ;  /* 0x00000003000075a7 */ /* 0x0022a400080011ff */
[----:B--2---:R-:W-:Y:S05]  /*a820*/  @!P0 NANOSLEEP.SYNCS 0x989680 ;  /* 0x009896800000895d */ /* 0x004fea0003900000 */
[----:B------:R-:W2:Y:S02]  /*a830*/  @!P0 SYNCS.PHASECHK.TRANS64 P0, [R0+URZ], R3 ;  /* 0x00000003000085a7 */ /* 0x000ea400080010ff */
[----:B--2---:R-:W-:Y:S05]  /*a840*/  @!P0 BRA `(.L_x_174) ;  /* 0xfffffffc00f08947 */ /* 0x004fea000383ffff */
[----:B------:R-:W-:Y:S05]  /*a850*/  BRA `(.L_x_175) ;  /* 0xffffff9400387947 */ /* 0x000fea000383ffff */
.L_x_57:
[----:B------:R-:W-:-:S07]  /*a860*/  MOV R0, UR5 ;  /* 0x0000000500007c02 */ /* 0x000fce0008000f00 */
.L_x_176:
[----:B-1----:R1:W2:Y:S02]  /*a870*/  SYNCS.PHASECHK.TRANS64.TRYWAIT P0, [R0+URZ], R3 ;  /* 0x00000003000075a7 */ /* 0x0022a400080011ff */
[----:B--2---:R-:W-:Y:S05]  /*a880*/  @!P0 NANOSLEEP.SYNCS 0x989680 ;  /* 0x009896800000895d */ /* 0x004fea0003900000 */
[----:B------:R-:W2:Y:S02]  /*a890*/  @!P0 SYNCS.PHASECHK.TRANS64 P0, [R0+URZ], R3 ;  /* 0x00000003000085a7 */ /* 0x000ea400080010ff */
[----:B--2---:R-:W-:Y:S05]  /*a8a0*/  @!P0 BRA `(.L_x_176) ;  /* 0xfffffffc00f08947 */ /* 0x004fea000383ffff */
[----:B------:R-:W-:Y:S05]  /*a8b0*/  BRA `(.L_x_177) ;  /* 0xffffff9400487947 */ /* 0x000fea000383ffff */
.L_x_58:
[----:B------:R-:W-:-:S07]  /*a8c0*/  MOV R0, UR5 ;  /* 0x0000000500007c02 */ /* 0x000fce0008000f00 */
.L_x_178:
[----:B-1----:R1:W2:Y:S02]  /*a8d0*/  SYNCS.PHASECHK.TRANS64.TRYWAIT P0, [R0+URZ], R3 ;  /* 0x00000003000075a7 */ /* 0x0022a400080011ff */
[----:B--2---:R-:W-:Y:S05]  /*a8e0*/  @!P0 NANOSLEEP.SYNCS 0x989680 ;  /* 0x009896800000895d */ /* 0x004fea0003900000 */
[----:B------:R-:W2:Y:S02]  /*a8f0*/  @!P0 SYNCS.PHASECHK.TRANS64 P0, [R0+URZ], R3 ;  /* 0x00000003000085a7 */ /* 0x000ea400080010ff */
[----:B--2---:R-:W-:Y:S05]  /*a900*/  @!P0 BRA `(.L_x_178) ;  /* 0xfffffffc00f08947 */ /* 0x004fea000383ffff */
[----:B------:R-:W-:Y:S05]  /*a910*/  BRA `(.L_x_179) ;  /* 0xffffff9400587947 */ /* 0x000fea000383ffff */
.L_x_59:
[----:B------:R-:W-:-:S07]  /*a920*/  MOV R0, UR5 ;  /* 0x0000000500007c02 */ /* 0x000fce0008000f00 */
.L_x_180:
[----:B-1----:R1:W2:Y:S02]  /*a930*/  SYNCS.PHASECHK.TRANS64.TRYWAIT P0, [R0+URZ], R3 ;  /* 0x00000003000075a7 */ /* 0x0022a400080011ff */
[----:B--2---:R-:W-:Y:S05]  /*a940*/  @!P0 NANOSLEEP.SYNCS 0x989680 ;  /* 0x009896800000895d */ /* 0x004fea0003900000 */
[----:B------:R-:W2:Y:S02]  /*a950*/  @!P0 SYNCS.PHASECHK.TRANS64 P0, [R0+URZ], R3 ;  /* 0x00000003000085a7 */ /* 0x000ea400080010ff */
[----:B--2---:R-:W-:Y:S05]  /*a960*/  @!P0 BRA `(.L_x_180) ;  /* 0xfffffffc00f08947 */ /* 0x004fea000383ffff */
[----:B------:R-:W-:Y:S05]  /*a970*/  BRA `(.L_x_181) ;  /* 0xffffff9400687947 */ /* 0x000fea000383ffff */
.L_x_60:
[----:B------:R-:W-:-:S07]  /*a980*/  MOV R0, UR5 ;  /* 0x0000000500007c02 */ /* 0x000fce0008000f00 */
.L_x_182:
[----:B-1----:R1:W2:Y:S02]  /*a990*/  SYNCS.PHASECHK.TRANS64.TRYWAIT P0, [R0+URZ], R3 ;  /* 0x00000003000075a7 */ /* 0x0022a400080011ff */
[----:B--2---:R-:W-:Y:S05]  /*a9a0*/  @!P0 NANOSLEEP.SYNCS 0x989680 ;  /* 0x009896800000895d */ /* 0x004fea0003900000 */
[----:B------:R-:W2:Y:S02]  /*a9b0*/  @!P0 SYNCS.PHASECHK.TRANS64 P0, [R0+URZ], R3 ;  /* 0x00000003000085a7 */ /* 0x000ea400080010ff */
[----:B--2---:R-:W-:Y:S05]  /*a9c0*/  @!P0 BRA `(.L_x_182) ;  /* 0xfffffffc00f08947 */ /* 0x004fea000383ffff */
[----:B------:R-:W-:Y:S05]  /*a9d0*/  BRA `(.L_x_183) ;  /* 0xffffff9400787947 */ /* 0x000fea000383ffff */
.L_x_61:
[----:B------:R-:W-:-:S07]  /*a9e0*/  MOV R0, UR5 ;  /* 0x0000000500007c02 */ /* 0x000fce0008000f00 */
.L_x_184:
[----:B-1----:R1:W2:Y:S02]  /*a9f0*/  SYNCS.PHASECHK.TRANS64.TRYWAIT P0, [R0+URZ], R3 ;  /* 0x00000003000075a7 */ /* 0x0022a400080011ff */
[----:B--2---:R-:W-:Y:S05]  /*aa00*/  @!P0 NANOSLEEP.SYNCS 0x989680 ;  /* 0x009896800000895d */ /* 0x004fea0003900000 */
[----:B------:R-:W2:Y:S02]  /*aa10*/  @!P0 SYNCS.PHASECHK.TRANS64 P0, [R0+URZ], R3 ;  /* 0x00000003000085a7 */ /* 0x000ea400080010ff */
[----:B--2---:R-:W-:Y:S05]  /*aa20*/  @!P0 BRA `(.L_x_184) ;  /* 0xfffffffc00f08947 */ /* 0x004fea000383ffff */
[----:B------:R-:W-:Y:S05]  /*aa30*/  BRA `(.L_x_185) ;  /* 0xffffff9400887947 */ /* 0x000fea000383ffff */
.L_x_62:
[----:B------:R-:W-:-:S07]  /*aa40*/  MOV R0, UR5 ;  /* 0x0000000500007c02 */ /* 0x000fce0008000f00 */
.L_x_186:
[----:B-1----:R1:W2:Y:S02]  /*aa50*/  SYNCS.PHASECHK.TRANS64.TRYWAIT P0, [R0+URZ], R3 ;  /* 0x00000003000075a7 */ /* 0x0022a400080011ff */
[----:B--2---:R-:W-:Y:S05]  /*aa60*/  @!P0 NANOSLEEP.SYNCS 0x989680 ;  /* 0x009896800000895d */ /* 0x004fea0003900000 */
[----:B------:R-:W2:Y:S02]  /*aa70*/  @!P0 SYNCS.PHASECHK.TRANS64 P0, [R0+URZ], R3 ;  /* 0x00000003000085a7 */ /* 0x000ea400080010ff */
[----:B--2---:R-:W-:Y:S05]  /*aa80*/  @!P0 BRA `(.L_x_186) ;  /* 0xfffffffc00f08947 */ /* 0x004fea000383ffff */
[----:B------:R-:W-:Y:S05]  /*aa90*/  BRA `(.L_x_187) ;  /* 0xffffff9400987947 */ /* 0x000fea000383ffff */
.L_x_63:
[----:B------:R-:W-:-:S07]  /*aaa0*/  MOV R0, UR5 ;  /* 0x0000000500007c02 */ /* 0x000fce0008000f00 */
.L_x_188:
[----:B-1----:R1:W2:Y:S02]  /*aab0*/  SYNCS.PHASECHK.TRANS64.TRYWAIT P0, [R0+URZ], R3 ;  /* 0x00000003000075a7 */ /* 0x0022a400080011ff */
[----:B--2---:R-:W-:Y:S05]  /*aac0*/  @!P0 NANOSLEEP.SYNCS 0x989680 ;  /* 0x009896800000895d */ /* 0x004fea0003900000 */
[----:B------:R-:W2:Y:S02]  /*aad0*/  @!P0 SYNCS.PHASECHK.TRANS64 P0, [R0+URZ], R3 ;  /* 0x00000003000085a7 */ /* 0x000ea400080010ff */
[----:B--2---:R-:W-:Y:S05]  /*aae0*/  @!P0 BRA `(.L_x_188) ;  /* 0xfffffffc00f08947 */ /* 0x004fea000383ffff */
[----:B------:R-:W-:Y:S05]  /*aaf0*/  BRA `(.L_x_189) ;  /* 0xffffff9400a87947 */ /* 0x000fea000383ffff */
.L_x_64:
[----:B------:R-:W-:-:S07]  /*ab00*/  MOV R0, UR5 ;  /* 0x0000000500007c02 */ /* 0x000fce0008000f00 */
.L_x_190:
[----:B-1----:R1:W2:Y:S02]  /*ab10*/  SYNCS.PHASECHK.TRANS64.TRYWAIT P0, [R0+URZ], R3 ;  /* 0x00000003000075a7 */ /* 0x0022a400080011ff */
[----:B--2---:R-:W-:Y:S05]  /*ab20*/  @!P0 NANOSLEEP.SYNCS 0x989680 ;  /* 0x009896800000895d */ /* 0x004fea0003900000 */
[----:B------:R-:W2:Y:S02]  /*ab30*/  @!P0 SYNCS.PHASECHK.TRANS64 P0, [R0+URZ], R3 ;  /* 0x00000003000085a7 */ /* 0x000ea400080010ff */
[----:B--2---:R-:W-:Y:S05]  /*ab40*/  @!P0 BRA `(.L_x_190) ;  /* 0xfffffffc00f08947 */ /* 0x004fea000383ffff */
[----:B------:R-:W-:Y:S05]  /*ab50*/  BRA `(.L_x_191) ;  /* 0xffffff9400b87947 */ /* 0x000fea000383ffff */
.L_x_65:
[----:B------:R-:W-:-:S07]  /*ab60*/  MOV R0, UR5 ;  /* 0x0000000500007c02 */ /* 0x000fce0008000f00 */
.L_x_192:
[----:B-1----:R1:W2:Y:S02]  /*ab70*/  SYNCS.PHASECHK.TRANS64.TRYWAIT P0, [R0+URZ], R3 ;  /* 0x00000003000075a7 */ /* 0x0022a400080011ff */
[----:B--2---:R-:W-:Y:S05]  /*ab80*/  @!P0 NANOSLEEP.SYNCS 0x989680 ;  /* 0x009896800000895d */ /* 0x004fea0003900000 */
[----:B------:R-:W2:Y:S02]  /*ab90*/  @!P0 SYNCS.PHASECHK.TRANS64 P0, [R0+URZ], R3 ;  /* 0x00000003000085a7 */ /* 0x000ea400080010ff */
[----:B--2---:R-:W-:Y:S05]  /*aba0*/  @!P0 BRA `(.L_x_192) ;  /* 0xfffffffc00f08947 */ /* 0x004fea000383ffff */
[----:B------:R-:W-:Y:S05]  /*abb0*/  BRA `(.L_x_193) ;  /* 0xffffff9400c87947 */ /* 0x000fea000383ffff */
.L_x_68:
[----:B------:R-:W-:-:S07]  /*abc0*/  MOV R4, UR4 ;  /* 0x0000000400047c02 */ /* 0x000fce0008000f00 */
.L_x_194:
[----:B--2---:R2:W3:Y:S02]  /*abd0*/  SYNCS.PHASECHK.TRANS64.TRYWAIT P1, [R4+URZ+0x1d8], R7 ;  /* 0x0001d807040075a7 */ /* 0x0044e400080211ff */
[----:B---3--:R-:W-:Y:S05]  /*abe0*/  @!P1 NANOSLEEP.SYNCS 0x989680 ;  /* 0x009896800000995d */ /* 0x008fea0003900000 */
[----:B------:R-:W3:Y:S02]  /*abf0*/  @!P1 SYNCS.PHASECHK.TRANS64 P1, [R4+URZ+0x1d8], R7 ;  /* 0x0001d807040095a7 */ /* 0x000ee400080210ff */
[----:B---3--:R-:W-:Y:S05]  /*ac00*/  @!P1 BRA `(.L_x_194) ;  /* 0xfffffffc00f09947 */ /* 0x008fea000383ffff */
[----:B------:R-:W-:Y:S05]  /*ac10*/  BRA `(.L_x_195) ;  /* 0xffffff9800307947 */ /* 0x000fea000383ffff */
.L_x_69:
[----:B--2---:R-:W-:-:S07]  /*ac20*/  MOV R4, UR4 ;  /* 0x0000000400047c02 */ /* 0x004fce0008000f00 */
.L_x_196:
[----:B--2---:R2:W3:Y:S02]  /*ac30*/  SYNCS.PHASECHK.TRANS64.TRYWAIT P1, [R4+URZ+0x1d0], R5 ;  /* 0x0001d005040075a7 */ /* 0x0044e400080211ff */
[----:B---3--:R-:W-:Y:S05]  /*ac40*/  @!P1 NANOSLEEP.SYNCS 0x989680 ;  /* 0x009896800000995d */ /* 0x008fea0003900000 */
[----:B------:R-:W3:Y:S02]  /*ac50*/  @!P1 SYNCS.PHASECHK.TRANS64 P1, [R4+URZ+0x1d0], R5 ;  /* 0x0001d005040095a7 */ /* 0x000ee400080210ff */
[----:B---3--:R-:W-:Y:S05]  /*ac60*/  @!P1 BRA `(.L_x_196) ;  /* 0xfffffffc00f09947 */ /* 0x008fea000383ffff */
[----:B------:R-:W-:Y:S05]  /*ac70*/  BRA `(.L_x_197) ;  /* 0xffffff9800387947 */ /* 0x000fea000383ffff */
.L_x_79:
[----:B--2---:R-:W-:-:S04]  /*ac80*/  MOV R5, UR5 ;  /* 0x0000000500057c02 */ /* 0x004fc80008000f00 */
[----:B------:R2:W3:Y:S03]  /*ac90*/  SYNCS.PHASECHK.TRANS64.TRYWAIT P0, [R5+URZ+0x8], R6 ;  /* 0x00000806050075a7 */ /* 0x0004e600080011ff */
[----:B---3--:R-:W-:Y:S05]  /*aca0*/  @!P0 NANOSLEEP.SYNCS 0x989680 ;  /* 0x009896800000895d */ /* 0x008fea0003900000 */
[----:B------:R-:W3:Y:S02]  /*acb0*/  @!P0 SYNCS.PHASECHK.TRANS64 P0, [R5+URZ+0x8], R6 ;  /* 0x00000806050085a7 */ /* 0x000ee400080010ff */
[----:B---3--:R-:W-:Y:S05]  /*acc0*/  @!P0 BRA `(.L_x_79) ;  /* 0xfffffffc00ec8947 */ /* 0x008fea000383ffff */
[----:B------:R-:W-:Y:S05]  /*acd0*/  BRA `(.L_x_78) ;  /* 0xffffff9c00007947 */ /* 0x000fea000383ffff */
.L_x_81:
[----:B------:R-:W-:Y:S01]  /*ace0*/  BSSY B0, `(.L_x_198) ;  /* 0x0000006000007945 */ /* 0x000fe20003800000 */
[----:B------:R-:W-:-:S07]  /*acf0*/  MOV R15, 0xffffffff ;  /* 0xffffffff000f7802 */ /* 0x000fce0000000f00 */
[----:B-12--5:R-:W-:Y:S05]  /*ad00*/  WARPSYNC.COLLECTIVE R15, `(.L_x_199) ;  /* 0x000000000f0c7348 */ /* 0x026fea0003c00000 */
[----:B------:R-:W-:Y:S02]  /*ad10*/  ELECT P6, UR79, PT ;  /* 0x00000000004f782f */ /* 0x000fe400038c0000 */
[----:B------:R-:W-:Y:S01]  /*ad20*/  MOV R14, UR79 ;  /* 0x0000004f000e7c02 */ /* 0x000fe20008000f00 */
[----:B-12--5:R-:W-:Y:S10]  /*ad30*/  ENDCOLLECTIVE ;  /* 0x000000000000791b */ /* 0x026ff40003800000 */
.L_x_199:
[----:B------:R-:W-:Y:S05]  /*ad40*/  BSYNC B0 ;  /* 0x0000000000007941 */ /* 0x000fea0003800000 */
.L_x_198:
[----:B------:R-:W-:Y:S05]  /*ad50*/  BRA `(.L_x_200) ;  /* 0xffffff9c00307947 */ /* 0x000fea000383ffff */
.L_x_83:
[----:B--2---:R-:W-:-:S04]  /*ad60*/  MOV R3, UR5 ;  /* 0x0000000500037c02 */ /* 0x004fc80008000f00 */
[----:B------:R2:W3:Y:S03]  /*ad70*/  SYNCS.PHASECHK.TRANS64.TRYWAIT P0, [R3+URZ+0x8], R4 ;  /* 0x00000804030075a7 */ /* 0x0004e600080011ff */
[----:B---3--:R-:W-:Y:S05]  /*ad80*/  @!P0 NANOSLEEP.SYNCS 0x989680 ;  /* 0x009896800000895d */ /* 0x008fea0003900000 */
[----:B------:R-:W3:Y:S02]  /*ad90*/  @!P0 SYNCS.PHASECHK.TRANS64 P0, [R3+URZ+0x8], R4 ;  /* 0x00000804030085a7 */ /* 0x000ee400080010ff */
[----:B---3--:R-:W-:Y:S05]  /*ada0*/  @!P0 BRA `(.L_x_83) ;  /* 0xfffffffc00ec8947 */ /* 0x008fea000383ffff */
[----:B------:R-:W-:Y:S05]  /*adb0*/  BRA `(.L_x_82) ;  /* 0xffffff9c00347947 */ /* 0x000fea000383ffff */
.L_x_84:
[----:B------:R-:W-:-:S07]  /*adc0*/  MOV R4, UR18 ;  /* 0x0000001200047c02 */ /* 0x000fce0008000f00 */
.L_x_201:
[----:B-1----:R1:W2:Y:S02]  /*add0*/  SYNCS.PHASECHK.TRANS64.TRYWAIT P0, [R4+URZ+0x1d0], R5 ;  /* 0x0001d005040075a7 */ /* 0x0022a400080011ff */
[----:B--2---:R-:W-:Y:S05]  /*ade0*/  @!P0 NANOSLEEP.SYNCS 0x989680 ;  /* 0x009896800000895d */ /* 0x004fea0003900000 */
[----:B------:R-:W2:Y:S02]  /*adf0*/  @!P0 SYNCS.PHASECHK.TRANS64 P0, [R4+URZ+0x1d0], R5 ;  /* 0x0001d005040085a7 */ /* 0x000ea400080010ff */
[----:B--2---:R-:W-:Y:S05]  /*ae00*/  @!P0 BRA `(.L_x_201) ;  /* 0xfffffffc00f08947 */ /* 0x004fea000383ffff */
[----:B------:R-:W-:Y:S05]  /*ae10*/  BRA `(.L_x_202) ;  /* 0xffffffa000107947 */ /* 0x000fea000383ffff */
.L_x_86:
[----:B------:R-:W-:-:S07]  /*ae20*/  MOV R4, UR23 ;  /* 0x0000001700047c02 */ /* 0x000fce0008000f00 */
.L_x_203:
[----:B-1----:R1:W2:Y:S02]  /*ae30*/  SYNCS.PHASECHK.TRANS64.TRYWAIT P0, [R4+URZ+0x1f0], R5 ;  /* 0x0001f005040075a7 */ /* 0x0022a400080011ff */
[----:B--2---:R-:W-:Y:S05]  /*ae40*/  @!P0 NANOSLEEP.SYNCS 0x989680 ;  /* 0x009896800000895d */ /* 0x004fea0003900000 */
[----:B------:R-:W2:Y:S02]  /*ae50*/  @!P0 SYNCS.PHASECHK.TRANS64 P0, [R4+URZ+0x1f0], R5 ;  /* 0x0001f005040085a7 */ /* 0x000ea400080010ff */
[----:B--2---:R-:W-:Y:S05]  /*ae60*/  @!P0 BRA `(.L_x_203) ;  /* 0xfffffffc00f08947 */ /* 0x004fea000383ffff */
[----:B------:R-:W-:Y:S05]  /*ae70*/  BRA `(.L_x_85) ;  /* 0xffffffa000307947 */ /* 0x000fea000383ffff */
.L_x_90:
[----:B-1----:R-:W-:Y:S07]  /*ae80*/  MOV R4, UR10 ;  /* 0x0000000a00047c02 */ /* 0x002fee0008000f00 */
.L_x_204:
[----:B-1----:R1:W2:Y:S02]  /*ae90*/  SYNCS.PHASECHK.TRANS64.TRYWAIT P0, [R4+URZ], R7 ;  /* 0x00000007040075a7 */ /* 0x0022a400080011ff */
[----:B--2---:R-:W-:Y:S05]  /*aea0*/  @!P0 NANOSLEEP.SYNCS 0x989680 ;  /* 0x009896800000895d */ /* 0x004fea0003900000 */
[----:B------:R-:W2:Y:S02]  /*aeb0*/  @!P0 SYNCS.PHASECHK.TRANS64 P0, [R4+URZ], R7 ;  /* 0x00000007040085a7 */ /* 0x000ea400080010ff */
[----:B--2---:R-:W-:Y:S05]  /*aec0*/  @!P0 BRA `(.L_x_204) ;  /* 0xfffffffc00f08947 */ /* 0x004fea000383ffff */
[----:B------:R-:W-:Y:S05]  /*aed0*/  BRA `(.L_x_89) ;  /* 0xffffffa000687947 */ /* 0x000fea000383ffff */
.L_x_94:
[----:B--2---:R-:W-:-:S07]  /*aee0*/  MOV R0, UR4 ;  /* 0x0000000400007c02 */ /* 0x004fce0008000f00 */
.L_x_205:
[----:B-1----:R1:W2:Y:S02]  /*aef0*/  SYNCS.PHASECHK.TRANS64.TRYWAIT P0, [R0+URZ], R5 ;  /* 0x00000005000075a7 */ /* 0x0022a400080011ff */
[----:B--2---:R-:W-:Y:S05]  /*af00*/  @!P0 NANOSLEEP.SYNCS 0x989680 ;  /* 0x009896800000895d */ /* 0x004fea0003900000 */
[----:B------:R-:W2:Y:S02]  /*af10*/  @!P0 SYNCS.PHASECHK.TRANS64 P0, [R0+URZ], R5 ;  /* 0x00000005000085a7 */ /* 0x000ea400080010ff */
[----:B--2---:R-:W-:Y:S05]  /*af20*/  @!P0 BRA `(.L_x_205) ;  /* 0xfffffffc00f08947 */ /* 0x004fea000383ffff */
[----:B------:R-:W-:Y:S05]  /*af30*/  BRA `(.L_x_206) ;  /* 0xffffffa400347947 */ /* 0x000fea000383ffff */
.L_x_97:
[----:B------:R-:W-:-:S07]  /*af40*/  MOV R0, UR18 ;  /* 0x0000001200007c02 */ /* 0x000fce0008000f00 */
.L_x_207:
[----:B-1----:R1:W2:Y:S02]  /*af50*/  SYNCS.PHASECHK.TRANS64.TRYWAIT P1, [R0+URZ+0x200], R5 ;  /* 0x00020005000075a7 */ /* 0x0022a400080211ff */
[----:B--2---:R-:W-:Y:S05]  /*af60*/  @!P1 NANOSLEEP.SYNCS 0x989680 ;  /* 0x009896800000995d */ /* 0x004fea0003900000 */
[----:B------:R-:W2:Y:S02]  /*af70*/  @!P1 SYNCS.PHASECHK.TRANS64 P1, [R0+URZ+0x200], R5 ;  /* 0x00020005000095a7 */ /* 0x000ea400080210ff */
[----:B--2---:R-:W-:Y:S05]  /*af80*/  @!P1 BRA `(.L_x_207) ;  /* 0xfffffffc00f09947 */ /* 0x004fea000383ffff */
[----:B------:R-:W-:Y:S05]  /*af90*/  BRA `(.L_x_208) ;  /* 0xffffffa400807947 */ /* 0x000fea000383ffff */
.L_x_102:
[----:B------:R-:W-:Y:S07]  /*afa0*/  MOV R0, UR27 ;  /* 0x0000001b00007c02 */ /* 0x000fee0008000f00 */
.L_x_209:
[----:B-1----:R1:W2:Y:S02]  /*afb0*/  SYNCS.PHASECHK.TRANS64.TRYWAIT P0, [R0+URZ+0x1d0], R3 ;  /* 0x0001d003000075a7 */ /* 0x0022a400080011ff */
[----:B--2---:R-:W-:Y:S05]  /*afc0*/  @!P0 NANOSLEEP.SYNCS 0x989680 ;  /* 0x009896800000895d */ /* 0x004fea0003900000 */
[----:B------:R-:W2:Y:S02]  /*afd0*/  @!P0 SYNCS.PHASECHK.TRANS64 P0, [R0+URZ+0x1d0], R3 ;  /* 0x0001d003000085a7 */ /* 0x000ea400080010ff */
[----:B--2---:R-:W-:Y:S05]  /*afe0*/  @!P0 BRA `(.L_x_209) ;  /* 0xfffffffc00f08947 */ /* 0x004fea000383ffff */
[----:B------:R-:W-:Y:S05]  /*aff0*/  BRA `(.L_x_210) ;  /* 0xffffffac00507947 */ /* 0x000fea000383ffff */
.L_x_105:
[----:B------:R-:W-:Y:S07]  /*b000*/  MOV R3, UR27 ;  /* 0x0000001b00037c02 */ /* 0x000fee0008000f00 */
.L_x_211:
[----:B-1----:R1:W2:Y:S02]  /*b010*/  SYNCS.PHASECHK.TRANS64.TRYWAIT P1, [R3+URZ+0x1c8], R12 ;  /* 0x0001c80c030075a7 */ /* 0x0022a400080211ff */
[----:B--2---:R-:W-:Y:S05]  /*b020*/  @!P1 NANOSLEEP.SYNCS 0x989680 ;  /* 0x009896800000995d */ /* 0x004fea0003900000 */
[----:B------:R-:W2:Y:S02]  /*b030*/  @!P1 SYNCS.PHASECHK.TRANS64 P1, [R3+URZ+0x1c8], R12 ;  /* 0x0001c80c030095a7 */ /* 0x000ea400080210ff */
[----:B--2---:R-:W-:Y:S05]  /*b040*/  @!P1 BRA `(.L_x_211) ;  /* 0xfffffffc00f09947 */ /* 0x004fea000383ffff */
[----:B------:R-:W-:Y:S05]  /*b050*/  BRA `(.L_x_104) ;  /* 0xffffffb000ac7947 */ /* 0x000fea000383ffff */
.L_x_108:
[----:B------:R-:W-:Y:S07]  /*b060*/  MOV R0, UR27 ;  /* 0x0000001b00007c02 */ /* 0x000fee0008000f00 */
.L_x_212:
[----:B-1----:R1:W2:Y:S02]  /*b070*/  SYNCS.PHASECHK.TRANS64.TRYWAIT P1, [R0+URZ+0x1b0], R9 ;  /* 0x0001b009000075a7 */ /* 0x0022a400080211ff */
[----:B--2---:R-:W-:Y:S05]  /*b080*/  @!P1 NANOSLEEP.SYNCS 0x989680 ;  /* 0x009896800000995d */ /* 0x004fea0003900000 */
[----:B------:R-:W2:Y:S02]  /*b090*/  @!P1 SYNCS.PHASECHK.TRANS64 P1, [R0+URZ+0x1b0], R9 ;  /* 0x0001b009000095a7 */ /* 0x000ea400080210ff */
[----:B--2---:R-:W-:Y:S05]  /*b0a0*/  @!P1 BRA `(.L_x_212) ;  /* 0xfffffffc00f09947 */ /* 0x004fea000383ffff */
[----:B------:R-:W-:Y:S05]  /*b0b0*/  BRA `(.L_x_213) ;  /* 0xffffffb8001c7947 */ /* 0x000fea000383ffff */
.L_x_109:
[----:B------:R-:W-:Y:S07]  /*b0c0*/  MOV R0, UR27 ;  /* 0x0000001b00007c02 */ /* 0x000fee0008000f00 */
.L_x_214:
[----:B-1----:R1:W2:Y:S02]  /*b0d0*/  SYNCS.PHASECHK.TRANS64.TRYWAIT P0, [R0+URZ+0x1b8], R9 ;  /* 0x0001b809000075a7 */ /* 0x0022a400080011ff */
[----:B--2---:R-:W-:Y:S05]  /*b0e0*/  @!P0 NANOSLEEP.SYNCS 0x989680 ;  /* 0x009896800000895d */ /* 0x004fea0003900000 */
[----:B------:R-:W2:Y:S02]  /*b0f0*/  @!P0 SYNCS.PHASECHK.TRANS64 P0, [R0+URZ+0x1b8], R9 ;  /* 0x0001b809000085a7 */ /* 0x000ea400080010ff */
[----:B--2---:R-:W-:Y:S05]  /*b100*/  @!P0 BRA `(.L_x_214) ;  /* 0xfffffffc00f08947 */ /* 0x004fea000383ffff */
[----:B------:R-:W-:Y:S05]  /*b110*/  BRA `(.L_x_215) ;  /* 0xffffffb800807947 */ /* 0x000fea000383ffff */
.L_x_111:
[----:B------:R-:W-:-:S07]  /*b120*/  MOV R0, UR27 ;  /* 0x0000001b00007c02 */ /* 0x000fce0008000f00 */
.L_x_216:
[----:B-1----:R1:W3:Y:S02]  /*b130*/  SYNCS.PHASECHK.TRANS64.TRYWAIT P0, [R0+URZ+0x1b0], R3 ;  /* 0x0001b003000075a7 */ /* 0x0022e400080011ff */
[----:B---3--:R-:W-:Y:S05]  /*b140*/  @!P0 NANOSLEEP.SYNCS 0x989680 ;  /* 0x009896800000895d */ /* 0x008fea0003900000 */
[----:B------:R-:W3:Y:S02]  /*b150*/  @!P0 SYNCS.PHASECHK.TRANS64 P0, [R0+URZ+0x1b0], R3 ;  /* 0x0001b003000085a7 */ /* 0x000ee400080010ff */
[----:B---3--:R-:W-:Y:S05]  /*b160*/  @!P0 BRA `(.L_x_216) ;  /* 0xfffffffc00f08947 */ /* 0x008fea000383ffff */
[----:B------:R-:W-:Y:S05]  /*b170*/  BRA `(.L_x_217) ;  /* 0xffffffbc00047947 */ /* 0x000fea000383ffff */
.L_x_113:
[----:B------:R-:W-:Y:S07]  /*b180*/  MOV R0, UR50 ;  /* 0x0000003200007c02 */ /* 0x000fee0008000f00 */
.L_x_218:
[----:B-1----:R1:W2:Y:S02]  /*b190*/  SYNCS.PHASECHK.TRANS64.TRYWAIT P0, [R0+URZ+0x1d0], R3 ;  /* 0x0001d003000075a7 */ /* 0x0022a400080011ff */
[----:B--2---:R-:W-:Y:S05]  /*b1a0*/  @!P0 NANOSLEEP.SYNCS 0x989680 ;  /* 0x009896800000895d */ /* 0x004fea0003900000 */
[----:B------:R-:W2:Y:S02]  /*b1b0*/  @!P0 SYNCS.PHASECHK.TRANS64 P0, [R0+URZ+0x1d0], R3 ;  /* 0x0001d003000085a7 */ /* 0x000ea400080010ff */
[----:B--2---:R-:W-:Y:S05]  /*b1c0*/  @!P0 BRA `(.L_x_218) ;  /* 0xfffffffc00f08947 */ /* 0x004fea000383ffff */
[----:B------:R-:W-:Y:S05]  /*b1d0*/  BRA `(.L_x_219) ;  /* 0xffffffbc00d87947 */ /* 0x000fea000383ffff */
.L_x_124:
[----:B---3--:R3:W1:Y:S02]  /*b1e0*/  SYNCS.PHASECHK.TRANS64.TRYWAIT P1, [R0+URZ+0x1a0], R3 ;  /* 0x0001a003000075a7 */ /* 0x00866400080211ff */
[----:B-1----:R-:W-:Y:S05]  /*b1f0*/  @!P1 NANOSLEEP.SYNCS 0x989680 ;  /* 0x009896800000995d */ /* 0x002fea0003900000 */
[----:B------:R-:W1:Y:S02]  /*b200*/  @!P1 SYNCS.PHASECHK.TRANS64 P1, [R0+URZ+0x1a0], R3 ;  /* 0x0001a003000095a7 */ /* 0x000e6400080210ff */
[----:B-1----:R-:W-:Y:S05]  /*b210*/  @!P1 BRA `(.L_x_124) ;  /* 0xfffffffc00f09947 */ /* 0x002fea000383ffff */
[----:B------:R-:W-:Y:S05]  /*b220*/  BRA `(.L_x_123) ;  /* 0xffffffd000d87947 */ /* 0x000fea000383ffff */
.L_x_126:
[----:B----4-:R4:W1:Y:S02]  /*b230*/  SYNCS.PHASECHK.TRANS64.TRYWAIT P0, [R101+URZ+0x1e0], R4 ;  /* 0x0001e004650075a7 */ /* 0x01086400080011ff */
[----:B-1----:R-:W-:Y:S05]  /*b240*/  @!P0 NANOSLEEP.SYNCS 0x989680 ;  /* 0x009896800000895d */ /* 0x002fea0003900000 */
[----:B------:R-:W1:Y:S02]  /*b250*/  @!P0 SYNCS.PHASECHK.TRANS64 P0, [R101+URZ+0x1e0], R4 ;  /* 0x0001e004650085a7 */ /* 0x000e6400080010ff */
[----:B-1----:R-:W-:Y:S05]  /*b260*/  @!P0 BRA `(.L_x_126) ;  /* 0xfffffffc00f08947 */ /* 0x002fea000383ffff */
[----:B------:R-:W-:Y:S05]  /*b270*/  BRA `(.L_x_125) ;  /* 0xffffffd400287947 */ /* 0x000fea000383ffff */
.L_x_135:
[----:B---3--:R3:W4:Y:S02]  /*b280*/  SYNCS.PHASECHK.TRANS64.TRYWAIT P0, [R110+URZ+0x1a0], R3 ;  /* 0x0001a0036e0075a7 */ /* 0x00872400080011ff */
[----:B----4-:R-:W-:Y:S05]  /*b290*/  @!P0 NANOSLEEP.SYNCS 0x989680 ;  /* 0x009896800000895d */ /* 0x010fea0003900000 */
[----:B------:R-:W4:Y:S02]  /*b2a0*/  @!P0 SYNCS.PHASECHK.TRANS64 P0, [R110+URZ+0x1a0], R3 ;  /* 0x0001a0036e0085a7 */ /* 0x000f2400080010ff */
[----:B----4-:R-:W-:Y:S05]  /*b2b0*/  @!P0 BRA `(.L_x_135) ;  /* 0xfffffffc00f08947 */ /* 0x010fea000383ffff */
[----:B------:R-:W-:Y:S05]  /*b2c0*/  BRA `(.L_x_134) ;  /* 0xffffffe0003c7947 */ /* 0x000fea000383ffff */
        .weak           $__internal_0_$__cuda_sm10x_tcgen05_guardrail_trap_col_being_dealloced_not_returned_by_alloc
        .type           $__internal_0_$__cuda_sm10x_tcgen05_guardrail_trap_col_being_dealloced_not_returned_by_alloc,@function
        .size           $__internal_0_$__cuda_sm10x_tcgen05_guardrail_trap_col_being_dealloced_not_returned_by_alloc,($__internal_1_$__cuda_sm10x_tcgen05_guardrail_trap_phase_invalid_during_alloc - $__internal_0_$__cuda_sm10x_tcgen05_guardrail_trap_col_being_dealloced_not_returned_by_alloc)
$__internal_0_$__cuda_sm10x_tcgen05_guardrail_trap_col_being_dealloced_not_returned_by_alloc:
[----:B------:R-:W-:Y:S05]  /*b2d0*/  BPT.TRAP 0x1 ;  /* 0x000000040000795c */ /* 0x000fea0000300000 */
[----:B------:R-:W-:-:S04]  /*b2e0*/  HFMA2 R3, -RZ, RZ, 0, 0 ;  /* 0x00000000ff037431 */ /* 0x000fc800000001ff */
[----:B------:R-:W-:Y:S05]  /*b2f0*/  RET.REL.NODEC R2 `(_ZN7cutlass13device_kernelINS_4conv6kernel13ConvUniversalINS1_16ConvProblemShapeILNS1_8OperatorE2ELi3EEENS1_10collective14CollectiveConvINS1_47MainloopSm100TmaUmmaWarpSpecializedImplicitGemmILS5_2ELi26ELi3ELi1ELi2EN4cute5tupleIJNSA_1CILi2EEENSC_ILi1EEESE_EEEEENSB_IJNSC_ILi128EEENSB_IJSH_EEENSB_IJNSC_ILi64EEEEEEEEENS_12float_e4m3_tESM_NSA_8TiledMMAINSA_8MMA_AtomIJNSA_10MMA_TraitsINSA_25SM100_MMA_F8F6F4_2x1SM_SSEJSM_SM_fSH_SH_NSA_17integral_constantINSA_4UMMA5MajorELST_1EEESU_NSR_INSS_7ScaleInELSV_0EEESW_EEEEEENSA_6LayoutINSB_IJSE_SE_SE_EEENSB_IJNSC_ILi0EEES11_S11_EEEEENSB_IJNSA_10UnderscoreES14_S14_EEEEENS7_6detail27Sm100ImplicitGemmTileTraitsINSA_18SM100_TMA_2SM_LOADENSA_14ComposedLayoutINSA_7SwizzleILi2ELi4ELi3EEENSA_18smem_ptr_flag_bitsILi8EEENSZ_INSB_IJSJ_NSC_ILi8EEEEEENSB_IJSE_SJ_EEEEEEEvEENS18_INSA_25SM100_TMA_2SM_LOAD_IM2COLES1J_vEEEENS_8epilogue10collective18CollectiveEpilogueINS1O_23Sm100TmaWarpSpecializedILi2ELi2ELi32ELb0ELb0EEEJNSB_IJSJ_SI_SK_EEENSB_IJNSZ_ISJ_SE_EENSZ_INSB_IJNSC_ILi32EEESD_EEES1H_EEEEESM_NSB_IJlNSB_IJSE_lllEEES11_EEESM_S20_NS1O_6fusion15FusionCallbacksIS1S_NS21_17LinearCombinationISM_fSM_fLNS_15FloatRoundStyleE2EEES1T_S1Y_JEEENSA_5SM1004TMEM4LOAD26SM100_TMEM_LOAD_32dp32b32xENSA_13SM90_TMA_LOADENS1A_INS1B_ILi1ELi4ELi3EEES1E_NSZ_INSB_IJS1F_S1V_EEENSB_IJS1V_SE_EEEEEEENSA_39AutoVectorizingCopyWithAssumedAlignmentILi128EEENSA_14SM90_TMA_STOREES2G_S2I_S2I_EEEvvEEEEvNT_6ParamsE) ;  /* 0xffffff4c02407950 */ /* 0x000fea0003c3ffff */
        .weak           $__internal_1_$__cuda_sm10x_tcgen05_guardrail_trap_phase_invalid_during_alloc
        .type           $__internal_1_$__cuda_sm10x_tcgen05_guardrail_trap_phase_invalid_during_alloc,@function
        .size           $__internal_1_$__cuda_sm10x_tcgen05_guardrail_trap_phase_invalid_during_alloc,($__internal_2_$__cuda_sm10x_tcgen05_guardrail_trap_unallocated_columns_being_dealloced - $__internal_1_$__cuda_sm10x_tcgen05_guardrail_trap_phase_invalid_during_alloc)
$__internal_1_$__cuda_sm10x_tcgen05_guardrail_trap_phase_invalid_during_alloc:
[----:B------:R-:W-:Y:S05]  /*b300*/  BPT.TRAP 0x1 ;  /* 0x000000040000795c */ /* 0x000fea0000300000 */
[----:B------:R-:W-:-:S04]  /*b310*/  MOV R5, 0x0 ;  /* 0x0000000000057802 */ /* 0x000fc80000000f00 */
[----:B------:R-:W-:Y:S05]  /*b320*/  RET.REL.NODEC R4 `(_ZN7cutlass13device_kernelINS_4conv6kernel13ConvUniversalINS1_16ConvProblemShapeILNS1_8OperatorE2ELi3EEENS1_10collective14CollectiveConvINS1_47MainloopSm100TmaUmmaWarpSpecializedImplicitGemmILS5_2ELi26ELi3ELi1ELi2EN4cute5tupleIJNSA_1CILi2EEENSC_ILi1EEESE_EEEEENSB_IJNSC_ILi128EEENSB_IJSH_EEENSB_IJNSC_ILi64EEEEEEEEENS_12float_e4m3_tESM_NSA_8TiledMMAINSA_8MMA_AtomIJNSA_10MMA_TraitsINSA_25SM100_MMA_F8F6F4_2x1SM_SSEJSM_SM_fSH_SH_NSA_17integral_constantINSA_4UMMA5MajorELST_1EEESU_NSR_INSS_7ScaleInELSV_0EEESW_EEEEEENSA_6LayoutINSB_IJSE_SE_SE_EEENSB_IJNSC_ILi0EEES11_S11_EEEEENSB_IJNSA_10UnderscoreES14_S14_EEEEENS7_6detail27Sm100ImplicitGemmTileTraitsINSA_18SM100_TMA_2SM_LOADENSA_14ComposedLayoutINSA_7SwizzleILi2ELi4ELi3EEENSA_18smem_ptr_flag_bitsILi8EEENSZ_INSB_IJSJ_NSC_ILi8EEEEEENSB_IJSE_SJ_EEEEEEEvEENS18_INSA_25SM100_TMA_2SM_LOAD_IM2COLES1J_vEEEENS_8epilogue10collective18CollectiveEpilogueINS1O_23Sm100TmaWarpSpecializedILi2ELi2ELi32ELb0ELb0EEEJNSB_IJSJ_SI_SK_EEENSB_IJNSZ_ISJ_SE_EENSZ_INSB_IJNSC_ILi32EEESD_EEES1H_EEEEESM_NSB_IJlNSB_IJSE_lllEEES11_EEESM_S20_NS1O_6fusion15FusionCallbacksIS1S_NS21_17LinearCombinationISM_fSM_fLNS_15FloatRoundStyleE2EEES1T_S1Y_JEEENSA_5SM1004TMEM4LOAD26SM100_TMEM_LOAD_32dp32b32xENSA_13SM90_TMA_LOADENS1A_INS1B_ILi1ELi4ELi3EEES1E_NSZ_INSB_IJS1F_S1V_EEENSB_IJS1V_SE_EEEEEEENSA_39AutoVectorizingCopyWithAssumedAlignmentILi128EEENSA_14SM90_TMA_STOREES2G_S2I_S2I_EEEvvEEEEvNT_6ParamsE) ;  /* 0xffffff4c04347950 */ /* 0x000fea0003c3ffff */
        .weak           $__internal_2_$__cuda_sm10x_tcgen05_guardrail_trap_unallocated_columns_being_dealloced
        .type           $__internal_2_$__cuda_sm10x_tcgen05_guardrail_trap_unallocated_columns_being_dealloced,@function
        .size           $__internal_2_$__cuda_sm10x_tcgen05_guardrail_trap_unallocated_columns_being_dealloced,(.L_x_221 - $__internal_2_$__cuda_sm10x_tcgen05_guardrail_trap_unallocated_columns_being_dealloced)
$__internal_2_$__cuda_sm10x_tcgen05_guardrail_trap_unallocated_columns_being_dealloced:
[----:B------:R-:W-:Y:S05]  /*b330*/  BPT.TRAP 0x1 ;  /* 0x000000040000795c */ /* 0x000fea0000300000 */
[----:B------:R-:W-:-:S04]  /*b340*/  HFMA2 R3, -RZ, RZ, 0, 0 ;  /* 0x00000000ff037431 */ /* 0x000fc800000001ff */
[----:B------:R-:W-:Y:S05]  /*b350*/  RET.REL.NODEC R2 `(_ZN7cutlass13device_kernelINS_4conv6kernel13ConvUniversalINS1_16ConvProblemShapeILNS1_8OperatorE2ELi3EEENS1_10collective14CollectiveConvINS1_47MainloopSm100TmaUmmaWarpSpecializedImplicitGemmILS5_2ELi26ELi3ELi1ELi2EN4cute5tupleIJNSA_1CILi2EEENSC_ILi1EEESE_EEEEENSB_IJNSC_ILi128EEENSB_IJSH_EEENSB_IJNSC_ILi64EEEEEEEEENS_12float_e4m3_tESM_NSA_8TiledMMAINSA_8MMA_AtomIJNSA_10MMA_TraitsINSA_25SM100_MMA_F8F6F4_2x1SM_SSEJSM_SM_fSH_SH_NSA_17integral_constantINSA_4UMMA5MajorELST_1EEESU_NSR_INSS_7ScaleInELSV_0EEESW_EEEEEENSA_6LayoutINSB_IJSE_SE_SE_EEENSB_IJNSC_ILi0EEES11_S11_EEEEENSB_IJNSA_10UnderscoreES14_S14_EEEEENS7_6detail27Sm100ImplicitGemmTileTraitsINSA_18SM100_TMA_2SM_LOADENSA_14ComposedLayoutINSA_7SwizzleILi2ELi4ELi3EEENSA_18smem_ptr_flag_bitsILi8EEENSZ_INSB_IJSJ_NSC_ILi8EEEEEENSB_IJSE_SJ_EEEEEEEvEENS18_INSA_25SM100_TMA_2SM_LOAD_IM2COLES1J_vEEEENS_8epilogue10collective18CollectiveEpilogueINS1O_23Sm100TmaWarpSpecializedILi2ELi2ELi32ELb0ELb0EEEJNSB_IJSJ_SI_SK_EEENSB_IJNSZ_ISJ_SE_EENSZ_INSB_IJNSC_ILi32EEESD_EEES1H_EEEEESM_NSB_IJlNSB_IJSE_lllEEES11_EEESM_S20_NS1O_6fusion15FusionCallbacksIS1S_NS21_17LinearCombinationISM_fSM_fLNS_15FloatRoundStyleE2EEES1T_S1Y_JEEENSA_5SM1004TMEM4LOAD26SM100_TMEM_LOAD_32dp32b32xENSA_13SM90_TMA_LOADENS1A_INS1B_ILi1ELi4ELi3EEES1E_NSZ_INSB_IJS1F_S1V_EEENSB_IJS1V_SE_EEEEEEENSA_39AutoVectorizingCopyWithAssumedAlignmentILi128EEENSA_14SM90_TMA_STOREES2G_S2I_S2I_EEEvvEEEEvNT_6ParamsE) ;  /* 0xffffff4c02287950 */ /* 0x000fea0003c3ffff */
.L_x_220:
[----:B------:R-:W-:-:S00]  /*b360*/  BRA `(.L_x_220) ;  /* 0xfffffffc00fc7947 */ /* 0x000fc0000383ffff */
[----:B------:R-:W-:-:S00]  /*b370*/  NOP ;  /* 0x0000000000007918 */ /* 0x000fc00000000000 */
        /* <DEDUP_REMOVED lines=8> */
.L_x_221:


//--------------------- .nv.global.init           --------------------------
	.section	.nv.global.init,"aw",@progbits
.nv.global.init:
	.type		$str$29,@object
	.size		$str$29,($str$30 - $str$29)
$str$29:
        /*0000*/ 	.byte	0x28, 0x61, 0x64, 0x64, 0x72, 0x65, 0x73, 0x73, 0x20, 0x26, 0x20, 0x6d, 0x61, 0x73, 0x6b, 0x29
        /*0010*/ 	.byte	0x20, 0x3d, 0x3d, 0x20, 0x30, 0x00
	.type		$str$30,@object
	.size		$str$30,($str$28 - $str$30)
$str$30:
        /*0016*/ 	.byte	0x2f, 0x74, 0x6d, 0x70, 0x2f, 0x63, 0x75, 0x74, 0x6c, 0x61, 0x73, 0x73, 0x5f, 0x73, 0x77, 0x65
        /*0026*/ 	.byte	0x65, 0x70, 0x5f, 0x73, 0x72, 0x63, 0x2f, 0x69, 0x6e, 0x63, 0x6c, 0x75, 0x64, 0x65, 0x2f, 0x63
        /*0036*/ 	.byte	0x75, 0x74, 0x65, 0x2f, 0x70, 0x6f, 0x69, 0x6e, 0x74, 0x65, 0x72, 0x5f, 0x66, 0x6c, 0x61, 0x67
        /*0046*/ 	.byte	0x67, 0x65, 0x64, 0x2e, 0x68, 0x70, 0x70, 0x00
	.type		$str$28,@object
	.size		$str$28,($str$27 - $str$28)
$str$28:
        /*004e*/ 	.byte	0x2f, 0x74, 0x6d, 0x70, 0x2f, 0x63, 0x75, 0x74, 0x6c, 0x61, 0x73, 0x73, 0x5f, 0x73, 0x77, 0x65
        /*005e*/ 	.byte	0x65, 0x70, 0x5f, 0x73, 0x72, 0x63, 0x2f, 0x69, 0x6e, 0x63, 0x6c, 0x75, 0x64, 0x65, 0x2f, 0x63
        /*006e*/ 	.byte	0x75, 0x74, 0x65, 0x2f, 0x61, 0x74, 0x6f, 0x6d, 0x2f, 0x63, 0x6f, 0x70, 0x79, 0x5f, 0x74, 0x72
        /*007e*/ 	.byte	0x61, 0x69, 0x74, 0x73, 0x5f, 0x73, 0x6d, 0x31, 0x30, 0x30, 0x2e, 0x68, 0x70, 0x70, 0x00
	.type		$str$27,@object
	.size		$str$27,(__unnamed_1 - $str$27)
$str$27:
        /*008d*/ 	.byte	0x28, 0x28, 0x75, 0x69, 0x6e, 0x74, 0x33, 0x32, 0x5f, 0x74, 0x28, 0x74, 0x68, 0x72, 0x65, 0x61
        /*009d*/ 	.byte	0x64, 0x49, 0x64, 0x78, 0x2e, 0x78, 0x29, 0x20, 0x2f, 0x20, 0x33, 0x32, 0x29, 0x20, 0x25, 0x20
        /*00ad*/ 	.byte	0x34, 0x29, 0x20, 0x3d, 0x3d, 0x20, 0x28, 0x28, 0x28, 0x74, 0x6d, 0x65, 0x6d, 0x5f, 0x61, 0x64
        /*00bd*/ 	.byte	0x64, 0x72, 0x20, 0x3e, 0x3e, 0x20, 0x31, 0x36, 0x29, 0x20, 0x2f, 0x20, 0x33, 0x32, 0x29, 0x20
        /*00cd*/ 	.byte	0x25, 0x20, 0x34, 0x29, 0x00
	.type		__unnamed_1,@object
	.size		__unnamed_1,(__unnamed_2 - __unnamed_1)
__unnamed_1:
        /*00d2*/ 	.byte	0x61, 0x75, 0x74, 0x6f, 0x20, 0x63, 0x75, 0x74, 0x65, 0x3a, 0x3a, 0x61, 0x73, 0x5f, 0x70, 0x6f
        /* <DEDUP_REMOVED lines=24> */
        /*0262*/ 	.byte	0x3a, 0x3a, 0x43, 0x3c, 0x34, 0x30, 0x39, 0x36, 0x3e, 0x3e, 0x3e, 0x3e, 0x5d, 0x00
	.type		__unnamed_2,@object
	.size		__unnamed_2,(.L_2 - __unnamed_2)
__unnamed_2:
        /* <DEDUP_REMOVED lines=40> */
        /*04f0*/ 	.byte	0x74, 0x65, 0x3a, 0x3a, 0x43, 0x3c, 0x30, 0x3e, 0x3e, 0x3e, 0x3e, 0x5d, 0x00
.L_2:


//--------------------- .nv.shared._ZN7cutlass13device_kernelINS_4conv6kernel13ConvUniversalINS1_16ConvProblemShapeILNS1_8OperatorE2ELi3EEENS1_10collective14CollectiveConvINS1_47MainloopSm100TmaUmmaWarpSpecializedImplicitGemmILS5_2ELi26ELi3ELi1ELi2EN4cute5tupleIJNSA_1CILi2EEENSC_ILi1EEESE_EEEEENSB_IJNSC_ILi128EEENSB_IJSH_EEENSB_IJNSC_ILi64EEEEEEEEENS_12float_e4m3_tESM_NSA_8TiledMMAINSA_8MMA_AtomIJNSA_10MMA_TraitsINSA_25SM100_MMA_F8F6F4_2x1SM_SSEJSM_SM_fSH_SH_NSA_17integral_constantINSA_4UMMA5MajorELST_1EEESU_NSR_INSS_7ScaleInELSV_0EEESW_EEEEEENSA_6LayoutINSB_IJSE_SE_SE_EEENSB_IJNSC_ILi0EEES11_S11_EEEEENSB_IJNSA_10UnderscoreES14_S14_EEEEENS7_6detail27Sm100ImplicitGemmTileTraitsINSA_18SM100_TMA_2SM_LOADENSA_14ComposedLayoutINSA_7SwizzleILi2ELi4ELi3EEENSA_18smem_ptr_flag_bitsILi8EEENSZ_INSB_IJSJ_NSC_ILi8EEEEEENSB_IJSE_SJ_EEEEEEEvEENS18_INSA_25SM100_TMA_2SM_LOAD_IM2COLES1J_vEEEENS_8epilogue10collective18CollectiveEpilogueINS1O_23Sm100TmaWarpSpecializedILi2ELi2ELi32ELb0ELb0EEEJNSB_IJSJ_SI_SK_EEENSB_IJNSZ_ISJ_SE_EENSZ_INSB_IJNSC_ILi32EEESD_EEES1H_EEEEESM_NSB_IJlNSB_IJSE_lllEEES11_EEESM_S20_NS1O_6fusion15FusionCallbacksIS1S_NS21_17LinearCombinationISM_fSM_fLNS_15FloatRoundStyleE2EEES1T_S1Y_JEEENSA_5SM1004TMEM4LOAD26SM100_TMEM_LOAD_32dp32b32xENSA_13SM90_TMA_LOADENS1A_INS1B_ILi1ELi4ELi3EEES1E_NSZ_INSB_IJS1F_S1V_EEENSB_IJS1V_SE_EEEEEEENSA_39AutoVectorizingCopyWithAssumedAlignmentILi128EEENSA_14SM90_TMA_STOREES2G_S2I_S2I_EEEvvEEEEvNT_6ParamsE --------------------------
	.section	.nv.shared._ZN7cutlass13device_kernelINS_4conv6kernel13ConvUniversalINS1_16ConvProblemShapeILNS1_8OperatorE2ELi3EEENS1_10collective14CollectiveConvINS1_47MainloopSm100TmaUmmaWarpSpecializedImplicitGemmILS5_2ELi26ELi3ELi1ELi2EN4cute5tupleIJNSA_1CILi2EEENSC_ILi1EEESE_EEEEENSB_IJNSC_ILi128EEENSB_IJSH_EEENSB_IJNSC_ILi64EEEEEEEEENS_12float_e4m3_tESM_NSA_8TiledMMAINSA_8MMA_AtomIJNSA_10MMA_TraitsINSA_25SM100_MMA_F8F6F4_2x1SM_SSEJSM_SM_fSH_SH_NSA_17integral_constantINSA_4UMMA5MajorELST_1EEESU_NSR_INSS_7ScaleInELSV_0EEESW_EEEEEENSA_6LayoutINSB_IJSE_SE_SE_EEENSB_IJNSC_ILi0EEES11_S11_EEEEENSB_IJNSA_10UnderscoreES14_S14_EEEEENS7_6detail27Sm100ImplicitGemmTileTraitsINSA_18SM100_TMA_2SM_LOADENSA_14ComposedLayoutINSA_7SwizzleILi2ELi4ELi3EEENSA_18smem_ptr_flag_bitsILi8EEENSZ_INSB_IJSJ_NSC_ILi8EEEEEENSB_IJSE_SJ_EEEEEEEvEENS18_INSA_25SM100_TMA_2SM_LOAD_IM2COLES1J_vEEEENS_8epilogue10collective18CollectiveEpilogueINS1O_23Sm100TmaWarpSpecializedILi2ELi2ELi32ELb0ELb0EEEJNSB_IJSJ_SI_SK_EEENSB_IJNSZ_ISJ_SE_EENSZ_INSB_IJNSC_ILi32EEESD_EEES1H_EEEEESM_NSB_IJlNSB_IJSE_lllEEES11_EEESM_S20_NS1O_6fusion15FusionCallbacksIS1S_NS21_17LinearCombinationISM_fSM_fLNS_15FloatRoundStyleE2EEES1T_S1Y_JEEENSA_5SM1004TMEM4LOAD26SM100_TMEM_LOAD_32dp32b32xENSA_13SM90_TMA_LOADENS1A_INS1B_ILi1ELi4ELi3EEES1E_NSZ_INSB_IJS1F_S1V_EEENSB_IJS1V_SE_EEEEEEENSA_39AutoVectorizingCopyWithAssumedAlignmentILi128EEENSA_14SM90_TMA_STOREES2G_S2I_S2I_EEEvvEEEEvNT_6ParamsE,"aw",@nobits
	.sectionflags	@""
	.align	16
	.zero		1024


//--------------------- .nv.shared.reserved.0     --------------------------
	.section	.nv.shared.reserved.0,"aw",@nobits
	.weak		__nv_reservedSMEM_offset_0_alias
	.size		__nv_reservedSMEM_offset_0_alias, 0, 64
	.other		__nv_reservedSMEM_offset_0_alias,@"STO_CUDA_RESERVED_SHARED STV_DEFAULT"
__nv_reservedSMEM_offset_0_alias:
	.zero		0
.nv.shared.reserved.0:
	.zero		64
	.weak		__nv_reservedSMEM_tcgen05_partition
	.type		__nv_reservedSMEM_tcgen05_partition,@object
	.size		__nv_reservedSMEM_tcgen05_partition,(.L_0 - __nv_reservedSMEM_tcgen05_partition)
__nv_reservedSMEM_tcgen05_partition:
	.zero		32
.L_0:


//--------------------- .nv.global                --------------------------
	.section	.nv.global,"aw",@nobits
.nv.global:
	.type		_ZN39_INTERNAL_61fd6f32_4_k_cu_b6a27c23_34414cute1_E,@object
	.size		_ZN39_INTERNAL_61fd6f32_4_k_cu_b6a27c23_34414cute1_E,(_ZN39_INTERNAL_61fd6f32_4_k_cu_b6a27c23_34414cuda3std3__45__cpo6cbeginE - _ZN39_INTERNAL_61fd6f32_4_k_cu_b6a27c23_34414cute1_E)
_ZN39_INTERNAL_61fd6f32_4_k_cu_b6a27c23_34414cute1_E:
	.zero		1
	.type		_ZN39_INTERNAL_61fd6f32_4_k_cu_b6a27c23_34414cuda3std3__45__cpo6cbeginE,@object
	.size		_ZN39_INTERNAL_61fd6f32_4_k_cu_b6a27c23_34414cuda3std3__45__cpo6cbeginE,(_ZN39_INTERNAL_61fd6f32_4_k_cu_b6a27c23_34414cuda3std3__48in_placeE - _ZN39_INTERNAL_61fd6f32_4_k_cu_b6a27c23_34414cuda3std3__45__cpo6cbeginE)
_ZN39_INTERNAL_61fd6f32_4_k_cu_b6a27c23_34414cuda3std3__45__cpo6cbeginE:
	.zero		1
	.type		_ZN39_INTERNAL_61fd6f32_4_k_cu_b6a27c23_34414cuda3std3__48in_placeE,@object
	.size		_ZN39_INTERNAL_61fd6f32_4_k_cu_b6a27c23_34414cuda3std3__48in_placeE,(_ZN39_INTERNAL_61fd6f32_4_k_cu_b6a27c23_34414cuda3std6ranges3__45__cpo9iter_moveE - _ZN39_INTERNAL_61fd6f32_4_k_cu_b6a27c23_34414cuda3std3__48in_placeE)
_ZN39_INTERNAL_61fd6f32_4_k_cu_b6a27c23_34414cuda3std3__48in_placeE:
	.zero		1
	.type		_ZN39_INTERNAL_61fd6f32_4_k_cu_b6a27c23_34414cuda3std6ranges3__45__cpo9iter_moveE,@object
	.size		_ZN39_INTERNAL_61fd6f32_4_k_cu_b6a27c23_34414cuda3std6ranges3__45__cpo9iter_moveE,(_ZN39_INTERNAL_61fd6f32_4_k_cu_b6a27c23_34414cuda3std3__45__cpo5beginE - _ZN39_INTERNAL_61fd6f32_4_k_cu_b6a27c23_34414cuda3std6ranges3__45__cpo9iter_moveE)
_ZN39_INTERNAL_61fd6f32_4_k_cu_b6a27c23_34414cuda3std6ranges3__45__cpo9iter_moveE:
	.zero		1
	.type		_ZN39_INTERNAL_61fd6f32_4_k_cu_b6a27c23_34414cuda3std3__45__cpo5beginE,@object
	.size		_ZN39_INTERNAL_61fd6f32_4_k_cu_b6a27c23_34414cuda3std3__45__cpo5beginE,(_ZN39_INTERNAL_61fd6f32_4_k_cu_b6a27c23_34414cuda3std3__441_GLOBAL__N__61fd6f32_4_k_cu_b6a27c23_34416ignoreE - _ZN39_INTERNAL_61fd6f32_4_k_cu_b6a27c23_34414cuda3std3__45__cpo5beginE)
_ZN39_INTERNAL_61fd6f32_4_k_cu_b6a27c23_34414cuda3std3__45__cpo5beginE:
	.zero		1
	.type		_ZN39_INTERNAL_61fd6f32_4_k_cu_b6a27c23_34414cuda3std3__441_GLOBAL__N__61fd6f32_4_k_cu_b6a27c23_34416ignoreE,@object
	.size		_ZN39_INTERNAL_61fd6f32_4_k_cu_b6a27c23_34414cuda3std3__441_GLOBAL__N__61fd6f32_4_k_cu_b6a27c23_34416ignoreE,(_ZN39_INTERNAL_61fd6f32_4_k_cu_b6a27c23_34414cute7productE - _ZN39_INTERNAL_61fd6f32_4_k_cu_b6a27c23_34414cuda3std3__441_GLOBAL__N__61fd6f32_4_k_cu_b6a27c23_34416ignoreE)
_ZN39_INTERNAL_61fd6f32_4_k_cu_b6a27c23_34414cuda3std3__441_GLOBAL__N__61fd6f32_4_k_cu_b6a27c23_34416ignoreE:
	.zero		1
	.type		_ZN39_INTERNAL_61fd6f32_4_k_cu_b6a27c23_34414cute7productE,@object
	.size		_ZN39_INTERNAL_61fd6f32_4_k_cu_b6a27c23_34414cute7productE,(_ZN39_INTERNAL_61fd6f32_4_k_cu_b6a27c23_34414cuda3std3__45__cpo3endE - _ZN39_INTERNAL_61fd6f32_4_k_cu_b6a27c23_34414cute7productE)
_ZN39_INTERNAL_61fd6f32_4_k_cu_b6a27c23_34414cute7productE:
	.zero		1
	.type		_ZN39_INTERNAL_61fd6f32_4_k_cu_b6a27c23_34414cuda3std3__45__cpo3endE,@object
	.size		_ZN39_INTERNAL_61fd6f32_4_k_cu_b6a27c23_34414cuda3std3__45__cpo3endE,(_ZN39_INTERNAL_61fd6f32_4_k_cu_b6a27c23_34414cuda3std3__419piecewise_constructE - _ZN39_INTERNAL_61fd6f32_4_k_cu_b6a27c23_34414cuda3std3__45__cpo3endE)
_ZN39_INTERNAL_61fd6f32_4_k_cu_b6a27c23_34414cuda3std3__45__cpo3endE:
	.zero		1
	.type		_ZN39_INTERNAL_61fd6f32_4_k_cu_b6a27c23_34414cuda3std3__419piecewise_constructE,@object
	.size		_ZN39_INTERNAL_61fd6f32_4_k_cu_b6a27c23_34414cuda3std3__419piecewise_constructE,(_ZN39_INTERNAL_61fd6f32_4_k_cu_b6a27c23_34414cuda3std3__45__cpo4cendE - _ZN39_INTERNAL_61fd6f32_4_k_cu_b6a27c23_34414cuda3std3__419piecewise_constructE)
_ZN39_INTERNAL_61fd6f32_4_k_cu_b6a27c23_34414cuda3std3__419piecewise_constructE:
	.zero		1
	.type		_ZN39_INTERNAL_61fd6f32_4_k_cu_b6a27c23_34414cuda3std3__45__cpo4cendE,@object
	.size		_ZN39_INTERNAL_61fd6f32_4_k_cu_b6a27c23_34414cuda3std3__45__cpo4cendE,(_ZN39_INTERNAL_61fd6f32_4_k_cu_b6a27c23_34414cuda3std6ranges3__45__cpo4swapE - _ZN39_INTERNAL_61fd6f32_4_k_cu_b6a27c23_34414cuda3std3__45__cpo4cendE)
_ZN39_INTERNAL_61fd6f32_4_k_cu_b6a27c23_34414cuda3std3__45__cpo4cendE:
	.zero		1
	.type		_ZN39_INTERNAL_61fd6f32_4_k_cu_b6a27c23_34414cuda3std6ranges3__45__cpo4swapE,@object
	.size		_ZN39_INTERNAL_61fd6f32_4_k_cu_b6a27c23_34414cuda3std6ranges3__45__cpo4swapE,(.L_10 - _ZN39_INTERNAL_61fd6f32_4_k_cu_b6a27c23_34414cuda3std6ranges3__45__cpo4swapE)
_ZN39_INTERNAL_61fd6f32_4_k_cu_b6a27c23_34414cuda3std6ranges3__45__cpo4swapE:
	.zero		1
.L_10:


//--------------------- .nv.constant0._ZN7cutlass13device_kernelINS_4conv6kernel13ConvUniversalINS1_16ConvProblemShapeILNS1_8OperatorE2ELi3EEENS1_10collective14CollectiveConvINS1_47MainloopSm100TmaUmmaWarpSpecializedImplicitGemmILS5_2ELi26ELi3ELi1ELi2EN4cute5tupleIJNSA_1CILi2EEENSC_ILi1EEESE_EEEEENSB_IJNSC_ILi128EEENSB_IJSH_EEENSB_IJNSC_ILi64EEEEEEEEENS_12float_e4m3_tESM_NSA_8TiledMMAINSA_8MMA_AtomIJNSA_10MMA_TraitsINSA_25SM100_MMA_F8F6F4_2x1SM_SSEJSM_SM_fSH_SH_NSA_17integral_constantINSA_4UMMA5MajorELST_1EEESU_NSR_INSS_7ScaleInELSV_0EEESW_EEEEEENSA_6LayoutINSB_IJSE_SE_SE_EEENSB_IJNSC_ILi0EEES11_S11_EEEEENSB_IJNSA_10UnderscoreES14_S14_EEEEENS7_6detail27Sm100ImplicitGemmTileTraitsINSA_18SM100_TMA_2SM_LOADENSA_14ComposedLayoutINSA_7SwizzleILi2ELi4ELi3EEENSA_18smem_ptr_flag_bitsILi8EEENSZ_INSB_IJSJ_NSC_ILi8EEEEEENSB_IJSE_SJ_EEEEEEEvEENS18_INSA_25SM100_TMA_2SM_LOAD_IM2COLES1J_vEEEENS_8epilogue10collective18CollectiveEpilogueINS1O_23Sm100TmaWarpSpecializedILi2ELi2ELi32ELb0ELb0EEEJNSB_IJSJ_SI_SK_EEENSB_IJNSZ_ISJ_SE_EENSZ_INSB_IJNSC_ILi32EEESD_EEES1H_EEEEESM_NSB_IJlNSB_IJSE_lllEEES11_EEESM_S20_NS1O_6fusion15FusionCallbacksIS1S_NS21_17LinearCombinationISM_fSM_fLNS_15FloatRoundStyleE2EEES1T_S1Y_JEEENSA_5SM1004TMEM4LOAD26SM100_TMEM_LOAD_32dp32b32xENSA_13SM90_TMA_LOADENS1A_INS1B_ILi1ELi4ELi3EEES1E_NSZ_INSB_IJS1F_S1V_EEENSB_IJS1V_SE_EEEEEEENSA_39AutoVectorizingCopyWithAssumedAlignmentILi128EEENSA_14SM90_TMA_STOREES2G_S2I_S2I_EEEvvEEEEvNT_6ParamsE --------------------------
	.section	.nv.constant0._ZN7cutlass13device_kernelINS_4conv6kernel13ConvUniversalINS1_16ConvProblemShapeILNS1_8OperatorE2ELi3EEENS1_10collective14CollectiveConvINS1_47MainloopSm100TmaUmmaWarpSpecializedImplicitGemmILS5_2ELi26ELi3ELi1ELi2EN4cute5tupleIJNSA_1CILi2EEENSC_ILi1EEESE_EEEEENSB_IJNSC_ILi128EEENSB_IJSH_EEENSB_IJNSC_ILi64EEEEEEEEENS_12float_e4m3_tESM_NSA_8TiledMMAINSA_8MMA_AtomIJNSA_10MMA_TraitsINSA_25SM100_MMA_F8F6F4_2x1SM_SSEJSM_SM_fSH_SH_NSA_17integral_constantINSA_4UMMA5MajorELST_1EEESU_NSR_INSS_7ScaleInELSV_0EEESW_EEEEEENSA_6LayoutINSB_IJSE_SE_SE_EEENSB_IJNSC_ILi0EEES11_S11_EEEEENSB_IJNSA_10UnderscoreES14_S14_EEEEENS7_6detail27Sm100ImplicitGemmTileTraitsINSA_18SM100_TMA_2SM_LOADENSA_14ComposedLayoutINSA_7SwizzleILi2ELi4ELi3EEENSA_18smem_ptr_flag_bitsILi8EEENSZ_INSB_IJSJ_NSC_ILi8EEEEEENSB_IJSE_SJ_EEEEEEEvEENS18_INSA_25SM100_TMA_2SM_LOAD_IM2COLES1J_vEEEENS_8epilogue10collective18CollectiveEpilogueINS1O_23Sm100TmaWarpSpecializedILi2ELi2ELi32ELb0ELb0EEEJNSB_IJSJ_SI_SK_EEENSB_IJNSZ_ISJ_SE_EENSZ_INSB_IJNSC_ILi32EEESD_EEES1H_EEEEESM_NSB_IJlNSB_IJSE_lllEEES11_EEESM_S20_NS1O_6fusion15FusionCallbacksIS1S_NS21_17LinearCombinationISM_fSM_fLNS_15FloatRoundStyleE2EEES1T_S1Y_JEEENSA_5SM1004TMEM4LOAD26SM100_TMEM_LOAD_32dp32b32xENSA_13SM90_TMA_LOADENS1A_INS1B_ILi1ELi4ELi3EEES1E_NSZ_INSB_IJS1F_S1V_EEENSB_IJS1V_SE_EEEEEEENSA_39AutoVectorizingCopyWithAssumedAlignmentILi128EEENSA_14SM90_TMA_STOREES2G_S2I_S2I_EEEvvEEEEvNT_6ParamsE,"a",@progbits
	.sectionflags	@""
	.align	4
.nv.constant0._ZN7cutlass13device_kernelINS_4conv6kernel13ConvUniversalINS1_16ConvProblemShapeILNS1_8OperatorE2ELi3EEENS1_10collective14CollectiveConvINS1_47MainloopSm100TmaUmmaWarpSpecializedImplicitGemmILS5_2ELi26ELi3ELi1ELi2EN4cute5tupleIJNSA_1CILi2EEENSC_ILi1EEESE_EEEEENSB_IJNSC_ILi128EEENSB_IJSH_EEENSB_IJNSC_ILi64EEEEEEEEENS_12float_e4m3_tESM_NSA_8TiledMMAINSA_8MMA_AtomIJNSA_10MMA_TraitsINSA_25SM100_MMA_F8F6F4_2x1SM_SSEJSM_SM_fSH_SH_NSA_17integral_constantINSA_4UMMA5MajorELST_1EEESU_NSR_INSS_7ScaleInELSV_0EEESW_EEEEEENSA_6LayoutINSB_IJSE_SE_SE_EEENSB_IJNSC_ILi0EEES11_S11_EEEEENSB_IJNSA_10UnderscoreES14_S14_EEEEENS7_6detail27Sm100ImplicitGemmTileTraitsINSA_18SM100_TMA_2SM_LOADENSA_14ComposedLayoutINSA_7SwizzleILi2ELi4ELi3EEENSA_18smem_ptr_flag_bitsILi8EEENSZ_INSB_IJSJ_NSC_ILi8EEEEEENSB_IJSE_SJ_EEEEEEEvEENS18_INSA_25SM100_TMA_2SM_LOAD_IM2COLES1J_vEEEENS_8epilogue10collective18CollectiveEpilogueINS1O_23Sm100TmaWarpSpecializedILi2ELi2ELi32ELb0ELb0EEEJNSB_IJSJ_SI_SK_EEENSB_IJNSZ_ISJ_SE_EENSZ_INSB_IJNSC_ILi32EEESD_EEES1H_EEEEESM_NSB_IJlNSB_IJSE_lllEEES11_EEESM_S20_NS1O_6fusion15FusionCallbacksIS1S_NS21_17LinearCombinationISM_fSM_fLNS_15FloatRoundStyleE2EEES1T_S1Y_JEEENSA_5SM1004TMEM4LOAD26SM100_TMEM_LOAD_32dp32b32xENSA_13SM90_TMA_LOADENS1A_INS1B_ILi1ELi4ELi3EEES1E_NSZ_INSB_IJS1F_S1V_EEENSB_IJS1V_SE_EEEEEEENSA_39AutoVectorizingCopyWithAssumedAlignmentILi128EEENSA_14SM90_TMA_STOREES2G_S2I_S2I_EEEvvEEEEvNT_6ParamsE:
	.zero		3200


//--------------------- SYMBOLS --------------------------

	.type		.nv.reservedSmem.offset0,@object
	.size		.nv.reservedSmem.offset0,0x4
	.type		.nv.reservedSmem.cap,@object
	.size		.nv.reservedSmem.cap,0x4
	.type		__assertfail,@function
